def matmul_kernel(
    a_ptr,
    b_ptr,
    c_ptr,
    M,
    N,
    K,
    stride_am,
    stride_ak,
    stride_bk,
    stride_bn,
    stride_cm,
    stride_cn,
    BLOCK_M: tl.constexpr,
    BLOCK_N: tl.constexpr,
    BLOCK_K: tl.constexpr,
    GROUP_M: tl.constexpr,
):
    pid = tl.program_id(axis=0)
    num_pid_m = tl.cdiv(M, BLOCK_M)
    num_pid_n = tl.cdiv(N, BLOCK_N)
    num_pid_in_group = GROUP_M * num_pid_n
    group_id = pid // num_pid_in_group
    first_pid_m = group_id * GROUP_M
    group_size_m = min(num_pid_m - first_pid_m, GROUP_M)
    pid_m = first_pid_m + ((pid % num_pid_in_group) % group_size_m)
    pid_n = (pid % num_pid_in_group) // group_size_m

    offs_am = (pid_m * BLOCK_M + tl.arange(0, BLOCK_M)) % M
    offs_bn = (pid_n * BLOCK_N + tl.arange(0, BLOCK_N)) % N
    offs_k = tl.arange(0, BLOCK_K)
    a_ptrs = a_ptr + offs_am[:, None] * stride_am + offs_k[None, :] * stride_ak
    b_ptrs = b_ptr + offs_k[:, None] * stride_bk + offs_bn[None, :] * stride_bn

    acc = tl.zeros((BLOCK_M, BLOCK_N), dtype=tl.float32)
    for kk in range(0, tl.cdiv(K, BLOCK_K)):
        a = tl.load(a_ptrs, mask=offs_k[None, :] < K - kk * BLOCK_K, other=0.0)
        b = tl.load(b_ptrs, mask=offs_k[:, None] < K - kk * BLOCK_K, other=0.0)
        acc = tl.dot(a, b, acc)
        a_ptrs += BLOCK_K * stride_ak
        b_ptrs += BLOCK_K * stride_bk

    c = acc.to(c_ptr.dtype.element_ty)
    offs_cm = pid_m * BLOCK_M + tl.arange(0, BLOCK_M)
    offs_cn = pid_n * BLOCK_N + tl.arange(0, BLOCK_N)
    c_ptrs = c_ptr + offs_cm[:, None] * stride_cm + offs_cn[None, :] * stride_cn
    mask = (offs_cm[:, None] < M) & (offs_cn[None, :] < N)
    tl.store(c_ptrs, c, mask=mask)

# config = {"BLOCK_K": 32, "BLOCK_M": 64, "BLOCK_N": 256, "GROUP_M": 4, "arch": "sm_80", "dtype": "bf16", "num_ctas": 1, "num_stages": 3, "num_warps": 4}
# arch = sm_80


// ===== COMPILED SASS (sm_80) =====

	.target	sm_80

	.elftype	@"ET_EXEC"


//--------------------- .note.nv.tkinfo           --------------------------
	.section	.note.nv.tkinfo,"",@"SHT_NOTE"
	.sectionflags	@"SHF_NOTE_NV_TKINFO"
	.tkinfo
        /*0018*/ 	.word	0x00000002
        /*0030*/ 	.string	""
        /*0030*/ 	.string	"ptxas"
        /*0030*/ 	.string	"Cuda compilation tools, release 13.0, V13.0.88"
        /*0030*/ 	.string	"Build cuda_13.0.r13.0/compiler.36424714_0"
        /*0030*/ 	.string	"-v  -suppress-debug-info  -lineinfo  -arch sm_80 "



//--------------------- .note.nv.cuinfo           --------------------------
	.section	.note.nv.cuinfo,"",@"SHT_NOTE"
	.sectionflags	@"SHF_NOTE_NV_CUINFO"
        /*0018*/ 	.short	0x0002
        /*001a*/ 	.short	0x0050
        /*001c*/ 	.short	0x0082
	.zero		2


//--------------------- .nv.info                  --------------------------
	.section	.nv.info,"",@"SHT_CUDA_INFO"
	.align	4


	//----- nvinfo : EIATTR_REGCOUNT
	.align		4
        /*0000*/ 	.byte	0x04, 0x2f
        /*0002*/ 	.short	(.L_1 - .L_0)
	.align		4
.L_0:
        /*0004*/ 	.word	index@(matmul_kernel)
        /*0008*/ 	.word	0x000000ff


	//----- nvinfo : EIATTR_FRAME_SIZE
	.align		4
.L_1:
        /*000c*/ 	.byte	0x04, 0x11
        /*000e*/ 	.short	(.L_3 - .L_2)
	.align		4
.L_2:
        /*0010*/ 	.word	index@(matmul_kernel)
        /*0014*/ 	.word	0x000001b8


	//----- nvinfo : EIATTR_MIN_STACK_SIZE
	.align		4
.L_3:
        /*0018*/ 	.byte	0x04, 0x12
        /*001a*/ 	.short	(.L_5 - .L_4)
	.align		4
.L_4:
        /*001c*/ 	.word	index@(matmul_kernel)
        /*0020*/ 	.word	0x000001b8
.L_5:


//--------------------- .nv.info.matmul_kernel    --------------------------
	.section	.nv.info.matmul_kernel,"",@"SHT_CUDA_INFO"
	.sectionflags	@""
	.align	4


	//----- nvinfo : EIATTR_CUDA_API_VERSION
	.align		4
        /*0000*/ 	.byte	0x04, 0x37
        /*0002*/ 	.short	(.L_7 - .L_6)
.L_6:
        /*0004*/ 	.word	0x00000082


	//----- nvinfo : EIATTR_SW2861232_WAR
	.align		4
.L_7:
        /*0008*/ 	.byte	0x01, 0x35
	.zero		2


	//----- nvinfo : EIATTR_PARAM_CBANK
	.align		4
        /*000c*/ 	.byte	0x04, 0x0a
        /*000e*/ 	.short	(.L_9 - .L_8)
	.align		4
.L_8:
        /*0010*/ 	.word	index@(.nv.constant0.matmul_kernel)
        /*0014*/ 	.short	0x0160
        /*0016*/ 	.short	0x0050


	//----- nvinfo : EIATTR_CBANK_PARAM_SIZE
	.align		4
.L_9:
        /*0018*/ 	.byte	0x03, 0x19
        /*001a*/ 	.short	0x0050


	//----- nvinfo : EIATTR_KPARAM_INFO
	.align		4
        /*001c*/ 	.byte	0x04, 0x17
        /*001e*/ 	.short	(.L_11 - .L_10)
.L_10:
        /*0020*/ 	.word	0x00000000
        /*0024*/ 	.short	0x000d
        /*0026*/ 	.short	0x0048
        /*0028*/ 	.byte	0x00, 0xf4, 0x21, 0x00


	//----- nvinfo : EIATTR_KPARAM_INFO
	.align		4
.L_11:
        /*002c*/ 	.byte	0x04, 0x17
        /*002e*/ 	.short	(.L_13 - .L_12)
.L_12:
        /*0030*/ 	.word	0x00000000
        /*0034*/ 	.short	0x000c
        /*0036*/ 	.short	0x0040
        /*0038*/ 	.byte	0x00, 0xf4, 0x21, 0x00


	//----- nvinfo : EIATTR_KPARAM_INFO
	.align		4
.L_13:
        /*003c*/ 	.byte	0x04, 0x17
        /*003e*/ 	.short	(.L_15 - .L_14)
.L_14:
        /*0040*/ 	.word	0x00000000
        /*0044*/ 	.short	0x000b
        /*0046*/ 	.short	0x0038
        /*0048*/ 	.byte	0x00, 0xf0, 0x11, 0x00


	//----- nvinfo : EIATTR_KPARAM_INFO
	.align		4
.L_15:
        /*004c*/ 	.byte	0x04, 0x17
        /*004e*/ 	.short	(.L_17 - .L_16)
.L_16:
        /*0050*/ 	.word	0x00000000
        /*0054*/ 	.short	0x000a
        /*0056*/ 	.short	0x0034
        /*0058*/ 	.byte	0x00, 0xf0, 0x11, 0x00


	//----- nvinfo : EIATTR_KPARAM_INFO
	.align		4
.L_17:
        /*005c*/ 	.byte	0x04, 0x17
        /*005e*/ 	.short	(.L_19 - .L_18)
.L_18:
        /*0060*/ 	.word	0x00000000
        /*0064*/ 	.short	0x0009
        /*0066*/ 	.short	0x0030
        /*0068*/ 	.byte	0x00, 0xf0, 0x11, 0x00


	//----- nvinfo : EIATTR_KPARAM_INFO
	.align		4
.L_19:
        /*006c*/ 	.byte	0x04, 0x17
        /*006e*/ 	.short	(.L_21 - .L_20)
.L_20:
        /*0070*/ 	.word	0x00000000
        /*0074*/ 	.short	0x0008
        /*0076*/ 	.short	0x002c
        /*0078*/ 	.byte	0x00, 0xf0, 0x11, 0x00


	//----- nvinfo : EIATTR_KPARAM_INFO
	.align		4
.L_21:
        /*007c*/ 	.byte	0x04, 0x17
        /*007e*/ 	.short	(.L_23 - .L_22)
.L_22:
        /*0080*/ 	.word	0x00000000
        /*0084*/ 	.short	0x0007
        /*0086*/ 	.short	0x0028
        /*0088*/ 	.byte	0x00, 0xf0, 0x11, 0x00


	//----- nvinfo : EIATTR_KPARAM_INFO
	.align		4
.L_23:
        /*008c*/ 	.byte	0x04, 0x17
        /*008e*/ 	.short	(.L_25 - .L_24)
.L_24:
        /*0090*/ 	.word	0x00000000
        /*0094*/ 	.short	0x0006
        /*0096*/ 	.short	0x0024
        /*0098*/ 	.byte	0x00, 0xf0, 0x11, 0x00


	//----- nvinfo : EIATTR_KPARAM_INFO
	.align		4
.L_25:
        /*009c*/ 	.byte	0x04, 0x17
        /*009e*/ 	.short	(.L_27 - .L_26)
.L_26:
        /*00a0*/ 	.word	0x00000000
        /*00a4*/ 	.short	0x0005
        /*00a6*/ 	.short	0x0020
        /*00a8*/ 	.byte	0x00, 0xf0, 0x11, 0x00


	//----- nvinfo : EIATTR_KPARAM_INFO
	.align		4
.L_27:
        /*00ac*/ 	.byte	0x04, 0x17
        /*00ae*/ 	.short	(.L_29 - .L_28)
.L_28:
        /*00b0*/ 	.word	0x00000000
        /*00b4*/ 	.short	0x0004
        /*00b6*/ 	.short	0x001c
        /*00b8*/ 	.byte	0x00, 0xf0, 0x11, 0x00


	//----- nvinfo : EIATTR_KPARAM_INFO
	.align		4
.L_29:
        /*00bc*/ 	.byte	0x04, 0x17
        /*00be*/ 	.short	(.L_31 - .L_30)
.L_30:
        /*00c0*/ 	.word	0x00000000
        /*00c4*/ 	.short	0x0003
        /*00c6*/ 	.short	0x0018
        /*00c8*/ 	.byte	0x00, 0xf0, 0x11, 0x00


	//----- nvinfo : EIATTR_KPARAM_INFO
	.align		4
.L_31:
        /*00cc*/ 	.byte	0x04, 0x17
        /*00ce*/ 	.short	(.L_33 - .L_32)
.L_32:
        /*00d0*/ 	.word	0x00000000
        /*00d4*/ 	.short	0x0002
        /*00d6*/ 	.short	0x0010
        /*00d8*/ 	.byte	0x00, 0xf4, 0x21, 0x00


	//----- nvinfo : EIATTR_KPARAM_INFO
	.align		4
.L_33:
        /*00dc*/ 	.byte	0x04, 0x17
        /*00de*/ 	.short	(.L_35 - .L_34)
.L_34:
        /*00e0*/ 	.word	0x00000000
        /*00e4*/ 	.short	0x0001
        /*00e6*/ 	.short	0x0008
        /*00e8*/ 	.byte	0x00, 0xf4, 0x21, 0x00


	//----- nvinfo : EIATTR_KPARAM_INFO
	.align		4
.L_35:
        /*00ec*/ 	.byte	0x04, 0x17
        /*00ee*/ 	.short	(.L_37 - .L_36)
.L_36:
        /*00f0*/ 	.word	0x00000000
        /*00f4*/ 	.short	0x0000
        /*00f6*/ 	.short	0x0000
        /*00f8*/ 	.byte	0x00, 0xf4, 0x21, 0x00


	//----- nvinfo : EIATTR_MAXREG_COUNT
	.align		4
.L_37:
        /*00fc*/ 	.byte	0x03, 0x1b
        /*00fe*/ 	.short	0x00ff


	//----- nvinfo : EIATTR_NUM_BARRIERS
	.align		4
        /*0100*/ 	.byte	0x02, 0x4c
        /*0102*/ 	.byte	0x01
	.zero		1


	//----- nvinfo : EIATTR_ANNOTATIONS
	.align		4
        /*0104*/ 	.byte	0x04, 0x55
        /*0106*/ 	.short	(.L_39 - .L_38)


	//   ....[0]....
.L_38:
        /*0108*/ 	.word	0x00000001
        /*010c*/ 	.byte	0x30, 0x07, 0x00, 0x00, 0x01, 0x00, 0x00, 0x00, 0x90, 0x3b, 0x00, 0x00, 0x01, 0x00, 0x00, 0x00
        /* <DEDUP_REMOVED lines=140> */
        /*09dc*/ 	.byte	0x60, 0x97, 0x00, 0x00, 0x01, 0x00, 0x00, 0x00, 0x70, 0x9d, 0x00, 0x00


	//----- nvinfo : EIATTR_MERCURY_ISA_VERSION
	.align		4
.L_39:
        /*09e8*/ 	.byte	0x03, 0x5f
        /*09ea*/ 	.short	0x0000


	//----- nvinfo : EIATTR_EXIT_INSTR_OFFSETS
	.align		4
        /*09ec*/ 	.byte	0x04, 0x1c
        /*09ee*/ 	.short	(.L_41 - .L_40)


	//   ....[0]....
.L_40:
        /*09f0*/ 	.word	0x0000d4f0


	//   ....[1]....
        /*09f4*/ 	.word	0x0000d520


	//----- nvinfo : EIATTR_REQNTID
	.align		4
.L_41:
        /*09f8*/ 	.byte	0x04, 0x10
        /*09fa*/ 	.short	(.L_43 - .L_42)
.L_42:
        /*09fc*/ 	.word	0x00000080
        /*0a00*/ 	.word	0x00000001
        /*0a04*/ 	.word	0x00000001
.L_43:


//--------------------- .nv.callgraph             --------------------------
	.section	.nv.callgraph,"",@"SHT_CUDA_CALLGRAPH"
	.align	4
	.sectionentsize	8
	.align		4
        /*0000*/ 	.word	0x00000000
	.align		4
        /*0004*/ 	.word	0xffffffff
	.align		4
        /*0008*/ 	.word	0x00000000
	.align		4
        /*000c*/ 	.word	0xfffffffe
	.align		4
        /*0010*/ 	.word	0x00000000
	.align		4
        /*0014*/ 	.word	0xfffffffd
	.align		4
        /*0018*/ 	.word	0x00000000
	.align		4
        /*001c*/ 	.word	0xfffffffc


//--------------------- .nv.rel.action            --------------------------
	.section	.nv.rel.action,"",@"SHT_CUDA_RELOCINFO"
	.align	8
	.sectionentsize	8
        /*0000*/ 	.byte	0x73, 0x00, 0x00, 0x00, 0x00, 0x00, 0x00, 0x00, 0x00, 0x00, 0x00, 0x11, 0x25, 0x00, 0x05, 0x36


//--------------------- .nv.constant0.matmul_kernel --------------------------
	.section	.nv.constant0.matmul_kernel,"a",@progbits
	.sectionflags	@""
	.align	4
.nv.constant0.matmul_kernel:
	.zero		432


//--------------------- .text.matmul_kernel       --------------------------
	.section	.text.matmul_kernel,"ax",@progbits
	.sectioninfo	@"SHI_REGISTERS=255"
	.align	128
        .global         matmul_kernel
        .type           matmul_kernel,@function
        .size           matmul_kernel,(.L_x_4 - matmul_kernel)
        .other          matmul_kernel,@"STO_CUDA_ENTRY STV_DEFAULT"
matmul_kernel:
.text.matmul_kernel:
[----:B------:R-:W-:-:S03]  /*0000*/  IMAD.MOV.U32 R1, RZ, RZ, c[0x0][0x28] ;  /* 0x00000a00ff017624 */ /* 0x000fc600078e00ff */
[----:B------:R-:W-:Y:S01]  /*0010*/  IMAD.MOV.U32 R0, RZ, RZ, c[0x0][0x17c] ;  /* 0x00005f00ff007624 */ /* 0x000fe200078e00ff */
[----:B------:R-:W0:Y:S01]  /*0020*/  S2R R5, SR_CTAID.X ;  /* 0x0000000000057919 */ /* 0x000e220000002500 */
[----:B------:R-:W-:Y:S01]  /*0030*/  IADD3 R1, R1, -0x1b8, RZ ;  /* 0xfffffe4801017810 */ /* 0x000fe20007ffe0ff */
[----:B------:R-:W-:Y:S01]  /*0040*/  IMAD.MOV.U32 R186, RZ, RZ, c[0x0][0x180] ;  /* 0x00006000ffba7624 */ /* 0x000fe200078e00ff */
[----:B------:R-:W-:Y:S01]  /*0050*/  ULDC.64 UR6, c[0x0][0x118] ;  /* 0x0000460000067ab9 */ /* 0x000fe20000000a00 */
[----:B------:R-:W-:Y:S01]  /*0060*/  IADD3 R0, R0, 0xff, RZ ;  /* 0x000000ff00007810 */ /* 0x000fe20007ffe0ff */
[----:B------:R-:W1:Y:S01]  /*0070*/  S2R R52, SR_TID.X ;  /* 0x0000000000347919 */ /* 0x000e620000002100 */
[----:B------:R-:W-:Y:S01]  /*0080*/  CS2R R148, SRZ ;  /* 0x0000000000947805 */ /* 0x000fe2000001ff00 */
[----:B------:R-:W-:Y:S01]  /*0090*/  IADD3 R186, R186, 0x1f, RZ ;  /* 0x0000001fbaba7810 */ /* 0x000fe20007ffe0ff */
[----:B------:R-:W-:Y:S01]  /*00a0*/  CS2R R150, SRZ ;  /* 0x0000000000967805 */ /* 0x000fe2000001ff00 */
[----:B------:R-:W-:Y:S01]  /*00b0*/  SHF.R.S32.HI R3, RZ, 0x1f, R0 ;  /* 0x0000001fff037819 */ /* 0x000fe20000011400 */
[----:B------:R-:W-:Y:S01]  /*00c0*/  CS2R R44, SRZ ;  /* 0x00000000002c7805 */ /* 0x000fe2000001ff00 */
[----:B------:R-:W-:Y:S01]  /*00d0*/  CS2R R46, SRZ ;  /* 0x00000000002e7805 */ /* 0x000fe2000001ff00 */
[----:B------:R-:W-:Y:S01]  /*00e0*/  CS2R R48, SRZ ;  /* 0x0000000000307805 */ /* 0x000fe2000001ff00 */
[----:B------:R-:W-:Y:S01]  /*00f0*/  LEA.HI R3, R3, R0, RZ, 0x8 ;  /* 0x0000000003037211 */ /* 0x000fe200078f40ff */
[----:B------:R-:W-:Y:S01]  /*0100*/  CS2R R50, SRZ ;  /* 0x0000000000327805 */ /* 0x000fe2000001ff00 */
[----:B------:R-:W-:Y:S01]  /*0110*/  CS2R R156, SRZ ;  /* 0x00000000009c7805 */ /* 0x000fe2000001ff00 */
[----:B------:R-:W-:Y:S01]  /*0120*/  CS2R R158, SRZ ;  /* 0x00000000009e7805 */ /* 0x000fe2000001ff00 */
[----:B------:R-:W-:Y:S01]  /*0130*/  SHF.R.S32.HI R3, RZ, 0x8, R3 ;  /* 0x00000008ff037819 */ /* 0x000fe20000011403 */
[----:B------:R-:W-:Y:S01]  /*0140*/  CS2R R60, SRZ ;  /* 0x00000000003c7805 */ /* 0x000fe2000001ff00 */
[----:B------:R-:W-:Y:S01]  /*0150*/  CS2R R62, SRZ ;  /* 0x00000000003e7805 */ /* 0x000fe2000001ff00 */
[----:B------:R-:W-:Y:S01]  /*0160*/  CS2R R64, SRZ ;  /* 0x0000000000407805 */ /* 0x000fe2000001ff00 */
[----:B------:R-:W-:Y:S01]  /*0170*/  CS2R R66, SRZ ;  /* 0x0000000000427805 */ /* 0x000fe2000001ff00 */
[----:B------:R-:W-:Y:S01]  /*0180*/  IMAD.SHL.U32 R4, R3, 0x4, RZ ;  /* 0x0000000403047824 */ /* 0x000fe200078e00ff */
[----:B------:R-:W-:Y:S01]  /*0190*/  CS2R R76, SRZ ;  /* 0x00000000004c7805 */ /* 0x000fe2000001ff00 */
[----:B0-----:R-:W-:Y:S01]  /*01a0*/  IABS R8, R5 ;  /* 0x0000000500087213 */ /* 0x001fe20000000000 */
[----:B------:R-:W-:Y:S01]  /*01b0*/  CS2R R78, SRZ ;  /* 0x00000000004e7805 */ /* 0x000fe2000001ff00 */
[----:B------:R-:W-:Y:S01]  /*01c0*/  CS2R R80, SRZ ;  /* 0x0000000000507805 */ /* 0x000fe2000001ff00 */
[-C--:B------:R-:W-:Y:S01]  /*01d0*/  IABS R7, R4.reuse ;  /* 0x0000000400077213 */ /* 0x080fe20000000000 */
[----:B------:R-:W-:Y:S01]  /*01e0*/  CS2R R82, SRZ ;  /* 0x0000000000527805 */ /* 0x000fe2000001ff00 */
[----:B------:R-:W-:Y:S01]  /*01f0*/  IABS R10, R4 ;  /* 0x00000004000a7213 */ /* 0x000fe20000000000 */
[----:B------:R-:W-:Y:S01]  /*0200*/  CS2R R56, SRZ ;  /* 0x0000000000387805 */ /* 0x000fe2000001ff00 */
[----:B------:R-:W0:Y:S01]  /*0210*/  I2F.RP R0, R7 ;  /* 0x0000000700007306 */ /* 0x000e220000209400 */
[----:B-1----:R-:W-:Y:S01]  /*0220*/  SHF.R.U32.HI R187, RZ, 0x6, R52 ;  /* 0x00000006ffbb7819 */ /* 0x002fe20000011634 */
[----:B------:R-:W-:Y:S01]  /*0230*/  CS2R R58, SRZ ;  /* 0x00000000003a7805 */ /* 0x000fe2000001ff00 */
        /* <DEDUP_REMOVED lines=12> */
[----:B------:R-:W-:Y:S01]  /*0300*/  LOP3.LUT R55, R52, 0x60, RZ, 0xc0, !PT ;  /* 0x0000006034377812 */ /* 0x000fe200078ec0ff */
[----:B0-----:R-:W0:Y:S01]  /*0310*/  MUFU.RCP R0, R0 ;  /* 0x0000000000007308 */ /* 0x001e220000001000 */
[----:B------:R-:W-:-:S02]  /*0320*/  SGXT.U32 R187, R187, 0x1 ;  /* 0x00000001bbbb781a */ /* 0x000fc40000000000 */
[----:B0-----:R-:W-:Y:S01]  /*0330*/  IADD3 R2, R0, 0xffffffe, RZ ;  /* 0x0ffffffe00027810 */ /* 0x001fe20007ffe0ff */
[----:B------:R-:W-:-:S04]  /*0340*/  IMAD.MOV R0, RZ, RZ, -R10 ;  /* 0x000000ffff007224 */ /* 0x000fc800078e0a0a */
[----:B------:R0:W1:Y:S02]  /*0350*/  F2I.FTZ.U32.TRUNC.NTZ R3, R2 ;  /* 0x0000000200037305 */ /* 0x000064000021f000 */
[----:B0-----:R-:W-:Y:S02]  /*0360*/  IMAD.MOV.U32 R2, RZ, RZ, RZ ;  /* 0x000000ffff027224 */ /* 0x001fe400078e00ff */
[----:B-1----:R-:W-:-:S04]  /*0370*/  IMAD.MOV R6, RZ, RZ, -R3 ;  /* 0x000000ffff067224 */ /* 0x002fc800078e0a03 */
[----:B------:R-:W-:Y:S02]  /*0380*/  IMAD R9, R6, R7, RZ ;  /* 0x0000000706097224 */ /* 0x000fe400078e02ff */
[----:B------:R-:W-:Y:S02]  /*0390*/  IMAD.MOV.U32 R6, RZ, RZ, R8 ;  /* 0x000000ffff067224 */ /* 0x000fe400078e0008 */
[----:B------:R-:W-:-:S06]  /*03a0*/  IMAD.HI.U32 R3, R3, R9, R2 ;  /* 0x0000000903037227 */ /* 0x000fcc00078e0002 */
[----:B------:R-:W-:-:S04]  /*03b0*/  IMAD.HI.U32 R3, R3, R6, RZ ;  /* 0x0000000603037227 */ /* 0x000fc800078e00ff */
[----:B------:R-:W-:-:S05]  /*03c0*/  IMAD R0, R3, R0, R6 ;  /* 0x0000000003007224 */ /* 0x000fca00078e0206 */
[----:B------:R-:W-:-:S13]  /*03d0*/  ISETP.GT.U32.AND P1, PT, R7, R0, PT ;  /* 0x000000000700720c */ /* 0x000fda0003f24070 */
[----:B------:R-:W-:Y:S01]  /*03e0*/  @!P1 IMAD.IADD R0, R0, 0x1, -R7 ;  /* 0x0000000100009824 */ /* 0x000fe200078e0a07 */
[----:B------:R-:W-:Y:S02]  /*03f0*/  @!P1 IADD3 R3, R3, 0x1, RZ ;  /* 0x0000000103039810 */ /* 0x000fe40007ffe0ff */
[----:B------:R-:W-:Y:S02]  /*0400*/  ISETP.NE.AND P1, PT, R4, RZ, PT ;  /* 0x000000ff0400720c */ /* 0x000fe40003f25270 */
[----:B------:R-:W-:Y:S02]  /*0410*/  ISETP.GE.U32.AND P0, PT, R0, R7, PT ;  /* 0x000000070000720c */ /* 0x000fe40003f06070 */
[----:B------:R-:W-:-:S04]  /*0420*/  LOP3.LUT R0, R5, R4, RZ, 0x3c, !PT ;  /* 0x0000000405007212 */ /* 0x000fc800078e3cff */
[----:B------:R-:W-:Y:S01]  /*0430*/  ISETP.GE.AND P2, PT, R0, RZ, PT ;  /* 0x000000ff0000720c */ /* 0x000fe20003f46270 */
[----:B------:R-:W-:-:S05]  /*0440*/  IMAD.MOV.U32 R0, RZ, RZ, c[0x0][0x178] ;  /* 0x00005e00ff007624 */ /* 0x000fca00078e00ff */
[----:B------:R-:W-:Y:S02]  /*0450*/  IADD3 R0, R0, 0x3f, RZ ;  /* 0x0000003f00007810 */ /* 0x000fe40007ffe0ff */
[----:B------:R-:W-:-:S05]  /*0460*/  @P0 IADD3 R3, R3, 0x1, RZ ;  /* 0x0000000103030810 */ /* 0x000fca0007ffe0ff */
[----:B------:R-:W-:Y:S01]  /*0470*/  IMAD.MOV.U32 R2, RZ, RZ, R3 ;  /* 0x000000ffff027224 */ /* 0x000fe200078e0003 */
[----:B------:R-:W-:-:S03]  /*0480*/  SHF.R.S32.HI R3, RZ, 0x1f, R0 ;  /* 0x0000001fff037819 */ /* 0x000fc60000011400 */
[----:B------:R-:W-:Y:S01]  /*0490*/  @!P2 IMAD.MOV R2, RZ, RZ, -R2 ;  /* 0x000000ffff02a224 */ /* 0x000fe200078e0a02 */
[----:B------:R-:W-:Y:S02]  /*04a0*/  @!P1 LOP3.LUT R2, RZ, R4, RZ, 0x33, !PT ;  /* 0x00000004ff029212 */ /* 0x000fe400078e33ff */
[----:B------:R-:W-:-:S03]  /*04b0*/  LEA.HI R3, R3, R0, RZ, 0x6 ;  /* 0x0000000003037211 */ /* 0x000fc600078f30ff */
[----:B------:R-:W-:Y:S02]  /*04c0*/  IMAD.SHL.U32 R6, R2, 0x4, RZ ;  /* 0x0000000402067824 */ /* 0x000fe400078e00ff */
[----:B------:R-:W-:-:S03]  /*04d0*/  IMAD.MOV R2, RZ, RZ, -R2 ;  /* 0x000000ffff027224 */ /* 0x000fc600078e0a02 */
[----:B------:R-:W-:Y:S01]  /*04e0*/  LEA.HI.SX32 R3, R3, -R6, 0x1a ;  /* 0x8000000603037211 */ /* 0x000fe200078fd2ff */
[----:B------:R-:W-:-:S03]  /*04f0*/  IMAD R4, R4, R2, R5 ;  /* 0x0000000204047224 */ /* 0x000fc600078e0205 */
[----:B------:R-:W-:Y:S02]  /*0500*/  IMNMX R11, R3, 0x4, PT ;  /* 0x00000004030b7817 */ /* 0x000fe40003800200 */
[----:B------:R-:W-:Y:S02]  /*0510*/  IABS R9, R4 ;  /* 0x0000000400097213 */ /* 0x000fe40000000000 */
[----:B------:R-:W-:-:S04]  /*0520*/  IABS R7, R11 ;  /* 0x0000000b00077213 */ /* 0x000fc80000000000 */
[----:B------:R-:W0:Y:S08]  /*0530*/  I2F.RP R0, R7 ;  /* 0x0000000700007306 */ /* 0x000e300000209400 */
[----:B0-----:R-:W0:Y:S02]  /*0540*/  MUFU.RCP R0, R0 ;  /* 0x0000000000007308 */ /* 0x001e240000001000 */
[----:B0-----:R-:W-:-:S06]  /*0550*/  IADD3 R3, R0, 0xffffffe, RZ ;  /* 0x0ffffffe00037810 */ /* 0x001fcc0007ffe0ff */
[----:B------:R-:W0:Y:S02]  /*0560*/  F2I.FTZ.U32.TRUNC.NTZ R3, R3 ;  /* 0x0000000300037305 */ /* 0x000e24000021f000 */
[----:B0-----:R-:W-:-:S04]  /*0570*/  IMAD.MOV R8, RZ, RZ, -R3 ;  /* 0x000000ffff087224 */ /* 0x001fc800078e0a03 */
[----:B------:R-:W-:Y:S01]  /*0580*/  IMAD.MOV.U32 R2, RZ, RZ, R8 ;  /* 0x000000ffff027224 */ /* 0x000fe200078e0008 */
[----:B------:R-:W-:-:S03]  /*0590*/  IABS R8, R11 ;  /* 0x0000000b00087213 */ /* 0x000fc60000000000 */
[----:B------:R-:W-:Y:S02]  /*05a0*/  IMAD R5, R2, R7, RZ ;  /* 0x0000000702057224 */ /* 0x000fe400078e02ff */
[----:B------:R-:W-:Y:S02]  /*05b0*/  IMAD.MOV.U32 R2, RZ, RZ, RZ ;  /* 0x000000ffff027224 */ /* 0x000fe400078e00ff */
[----:B------:R-:W-:Y:S02]  /*05c0*/  IMAD.MOV R0, RZ, RZ, -R8 ;  /* 0x000000ffff007224 */ /* 0x000fe400078e0a08 */
[----:B------:R-:W-:-:S06]  /*05d0*/  IMAD.HI.U32 R2, R3, R5, R2 ;  /* 0x0000000503027227 */ /* 0x000fcc00078e0002 */
[----:B------:R-:W-:-:S04]  /*05e0*/  IMAD.HI.U32 R2, R2, R9, RZ ;  /* 0x0000000902027227 */ /* 0x000fc800078e00ff */
[----:B------:R-:W-:Y:S02]  /*05f0*/  IMAD R0, R2, R0, R9 ;  /* 0x0000000002007224 */ /* 0x000fe400078e0209 */
[----:B------:R-:W-:-:S03]  /*0600*/  CS2R R8, SRZ ;  /* 0x0000000000087805 */ /* 0x000fc6000001ff00 */
[----:B------:R-:W-:-:S13]  /*0610*/  ISETP.GT.U32.AND P1, PT, R7, R0, PT ;  /* 0x000000000700720c */ /* 0x000fda0003f24070 */
[----:B------:R-:W-:Y:S01]  /*0620*/  @!P1 IMAD.IADD R0, R0, 0x1, -R7 ;  /* 0x0000000100009824 */ /* 0x000fe200078e0a07 */
[----:B------:R-:W-:Y:S02]  /*0630*/  @!P1 IADD3 R2, R2, 0x1, RZ ;  /* 0x0000000102029810 */ /* 0x000fe40007ffe0ff */
[----:B------:R-:W-:Y:S02]  /*0640*/  ISETP.NE.AND P1, PT, R11, RZ, PT ;  /* 0x000000ff0b00720c */ /* 0x000fe40003f25270 */
[----:B------:R-:W-:Y:S02]  /*0650*/  ISETP.GE.U32.AND P0, PT, R0, R7, PT ;  /* 0x000000070000720c */ /* 0x000fe40003f06070 */
[----:B------:R-:W-:-:S04]  /*0660*/  LOP3.LUT R0, R4, R11, RZ, 0x3c, !PT ;  /* 0x0000000b04007212 */ /* 0x000fc800078e3cff */
[----:B------:R-:W-:-:S07]  /*0670*/  ISETP.GE.AND P2, PT, R0, RZ, PT ;  /* 0x000000ff0000720c */ /* 0x000fce0003f46270 */
[----:B------:R-:W-:Y:S02]  /*0680*/  @P0 IADD3 R2, R2, 0x1, RZ ;  /* 0x0000000102020810 */ /* 0x000fe40007ffe0ff */
[----:B------:R-:W-:-:S04]  /*0690*/  ISETP.GE.AND P0, PT, R186, 0x20, PT ;  /* 0x00000020ba00780c */ /* 0x000fc80003f06270 */
[----:B------:R-:W-:Y:S01]  /*06a0*/  @!P2 IMAD.MOV R2, RZ, RZ, -R2 ;  /* 0x000000ffff02a224 */ /* 0x000fe200078e0a02 */
[----:B------:R-:W-:-:S05]  /*06b0*/  @!P1 LOP3.LUT R2, RZ, R11, RZ, 0x33, !PT ;  /* 0x0000000bff029212 */ /* 0x000fca00078e33ff */
[----:B------:R-:W-:-:S04]  /*06c0*/  IMAD.MOV R0, RZ, RZ, -R2 ;  /* 0x000000ffff007224 */ /* 0x000fc800078e0a02 */
[----:B------:R-:W-:Y:S02]  /*06d0*/  IMAD R0, R11, R0, R4 ;  /* 0x000000000b007224 */ /* 0x000fe400078e0204 */
[----:B------:R-:W-:Y:S02]  /*06e0*/  CS2R R10, SRZ ;  /* 0x00000000000a7805 */ /* 0x000fe4000001ff00 */
[----:B------:R-:W-:Y:S01]  /*06f0*/  IMAD.IADD R3, R6, 0x1, R0 ;  /* 0x0000000106037824 */ /* 0x000fe200078e0200 */
[----:B------:R-:W-:Y:S01]  /*0700*/  LOP3.LUT R0, R52, 0x3f, RZ, 0xc0, !PT ;  /* 0x0000003f34007812 */ /* 0x000fe200078ec0ff */
[----:B------:R-:W-:-:S04]  /*0710*/  IMAD.SHL.U32 R6, R2, 0x100, RZ ;  /* 0x0000010002067824 */ /* 0x000fc800078e00ff */
[----:B------:R-:W-:-:S05]  /*0720*/  IMAD R54, R3, 0x40, R0 ;  /* 0x0000004003367824 */ /* 0x000fca00078e0200 */
[----:B------:R0:W-:Y:S01]  /*0730*/  STL [R1+0xfc], R54 ;  /* 0x0000fc3601007387 */ /* 0x0001e20000100800 */
[----:B------:R-:W-:Y:S05]  /*0740*/  @!P0 BRA `(.L_x_0) ;  /* 0x0000962000008947 */ /* 0x000fea0003800000 */
[----:B------:R-:W-:Y:S01]  /*0750*/  IABS R2, c[0x0][0x17c] ;  /* 0x00005f0000027a13 */ /* 0x000fe20000000000 */
[----:B------:R-:W-:Y:S01]  /*0760*/  IMAD.MOV.U32 R4, RZ, RZ, RZ ;  /* 0x000000ffff047224 */ /* 0x000fe200078e00ff */
[----:B------:R-:W-:Y:S01]  /*0770*/  LEA.HI R3, R55, R6, RZ, 0x1b ;  /* 0x0000000637037211 */ /* 0x000fe200078fd8ff */
[----:B------:R-:W-:Y:S01]  /*0780*/  IMAD.SHL.U32 R185, R52, 0x40, RZ ;  /* 0x0000004034b97824 */ /* 0x000fe200078e00ff */
[----:B------:R-:W1:Y:S01]  /*0790*/  I2F.RP R8, R2 ;  /* 0x0000000200087306 */ /* 0x000e620000209400 */
[----:B------:R-:W-:Y:S01]  /*07a0*/  IABS R53, c[0x0][0x178] ;  /* 0x00005e0000357a13 */ /* 0x000fe20000000000 */
[----:B------:R-:W-:Y:S01]  /*07b0*/  IMAD.SHL.U32 R0, R0, 0x2, RZ ;  /* 0x0000000200007824 */ /* 0x000fe200078e00ff */
[C---:B------:R-:W-:Y:S01]  /*07c0*/  IADD3 R9, R3.reuse, 0xf8, RZ ;  /* 0x000000f803097810 */ /* 0x040fe20007ffe0ff */
[----:B------:R-:W-:Y:S01]  /*07d0*/  IMAD.MOV.U32 R184, RZ, RZ, c[0x0][0x18c] ;  /* 0x00006300ffb87624 */ /* 0x000fe200078e00ff */
[C---:B------:R-:W-:Y:S01]  /*07e0*/  IADD3 R7, R3.reuse, 0xfc, RZ ;  /* 0x000000fc03077810 */ /* 0x040fe20007ffe0ff */
[----:B------:R-:W-:Y:S01]  /*07f0*/  CS2R R152, SRZ ;  /* 0x0000000000987805 */ /* 0x000fe2000001ff00 */
[----:B------:R-:W-:Y:S01]  /*0800*/  IABS R59, R9 ;  /* 0x00000009003b7213 */ /* 0x000fe20000000000 */
[----:B------:R-:W-:Y:S01]  /*0810*/  CS2R R154, SRZ ;  /* 0x00000000009a7805 */ /* 0x000fe2000001ff00 */
[----:B------:R-:W-:Y:S01]  /*0820*/  IABS R10, R7 ;  /* 0x00000007000a7213 */ /* 0x000fe20000000000 */
[----:B------:R-:W-:Y:S01]  /*0830*/  CS2R R148, SRZ ;  /* 0x0000000000947805 */ /* 0x000fe2000001ff00 */
[C---:B------:R-:W-:Y:S01]  /*0840*/  IADD3 R12, R3.reuse, 0xf4, RZ ;  /* 0x000000f4030c7810 */ /* 0x040fe20007ffe0ff */
[----:B------:R-:W-:Y:S01]  /*0850*/  CS2R R150, SRZ ;  /* 0x0000000000967805 */ /* 0x000fe2000001ff00 */
[C---:B------:R-:W-:Y:S01]  /*0860*/  IADD3 R13, R3.reuse, 0xf0, RZ ;  /* 0x000000f0030d7810 */ /* 0x040fe20007ffe0ff */
[----:B------:R-:W-:Y:S01]  /*0870*/  CS2R R144, SRZ ;  /* 0x0000000000907805 */ /* 0x000fe2000001ff00 */
[----:B------:R-:W-:Y:S01]  /*0880*/  IABS R189, R12 ;  /* 0x0000000c00bd7213 */ /* 0x000fe20000000000 */
[----:B-1----:R-:W1:Y:S01]  /*0890*/  MUFU.RCP R8, R8 ;  /* 0x0000000800087308 */ /* 0x002e620000001000 */
[----:B------:R-:W-:Y:S01]  /*08a0*/  IADD3 R14, R3, 0xec, RZ ;  /* 0x000000ec030e7810 */ /* 0x000fe20007ffe0ff */
[----:B------:R-:W-:Y:S01]  /*08b0*/  CS2R R146, SRZ ;  /* 0x0000000000927805 */ /* 0x000fe2000001ff00 */
[----:B------:R-:W-:Y:S01]  /*08c0*/  IABS R191, R13 ;  /* 0x0000000d00bf7213 */ /* 0x000fe20000000000 */
[----:B------:R-:W-:Y:S01]  /*08d0*/  CS2R R176, SRZ ;  /* 0x0000000000b07805 */ /* 0x000fe2000001ff00 */
[----:B------:R-:W-:Y:S01]  /*08e0*/  ISETP.GE.AND P4, PT, R9, RZ, PT ;  /* 0x000000ff0900720c */ /* 0x000fe20003f86270 */
[----:B------:R-:W-:Y:S01]  /*08f0*/  CS2R R178, SRZ ;  /* 0x0000000000b27805 */ /* 0x000fe2000001ff00 */
[C---:B------:R-:W-:Y:S01]  /*0900*/  IADD3 R15, R3.reuse, 0xb8, RZ ;  /* 0x000000b8030f7810 */ /* 0x040fe20007ffe0ff */
        /* <DEDUP_REMOVED lines=9> */
[----:B-1----:R-:W-:Y:S01]  /*09a0*/  IADD3 R5, R8, 0xffffffe, RZ ;  /* 0x0ffffffe08057810 */ /* 0x002fe20007ffe0ff */
[----:B------:R-:W-:Y:S01]  /*09b0*/  CS2R R138, SRZ ;  /* 0x00000000008a7805 */ /* 0x000fe2000001ff00 */
[----:B------:R-:W-:Y:S01]  /*09c0*/  IABS R29, R26 ;  /* 0x0000001a001d7213 */ /* 0x000fe20000000000 */
[----:B------:R-:W-:Y:S01]  /*09d0*/  CS2R R132, SRZ ;  /* 0x0000000000847805 */ /* 0x000fe2000001ff00 */
[----:B------:R-:W-:Y:S01]  /*09e0*/  IABS R33, R32 ;  /* 0x0000002000217213 */ /* 0x000fe20000000000 */
[----:B------:R-:W-:Y:S01]  /*09f0*/  CS2R R134, SRZ ;  /* 0x0000000000867805 */ /* 0x000fe2000001ff00 */
[----:B------:R-:W1:Y:S01]  /*0a00*/  F2I.FTZ.U32.TRUNC.NTZ R5, R5 ;  /* 0x0000000500057305 */ /* 0x000e62000021f000 */
[C---:B------:R-:W-:Y:S01]  /*0a10*/  IADD3 R30, R3.reuse, 0x2c, RZ ;  /* 0x0000002c031e7810 */ /* 0x040fe20007ffe0ff */
[----:B------:R-:W-:Y:S01]  /*0a20*/  CS2R R60, SRZ ;  /* 0x00000000003c7805 */ /* 0x000fe2000001ff00 */
[C---:B------:R-:W-:Y:S01]  /*0a30*/  IADD3 R34, R3.reuse, 0x24, RZ ;  /* 0x0000002403227810 */ /* 0x040fe20007ffe0ff */
[----:B------:R-:W-:Y:S01]  /*0a40*/  CS2R R62, SRZ ;  /* 0x00000000003e7805 */ /* 0x000fe2000001ff00 */
[C---:B------:R-:W-:Y:S01]  /*0a50*/  IADD3 R36, R3.reuse, 0x20, RZ ;  /* 0x0000002003247810 */ /* 0x040fe20007ffe0ff */
        /* <DEDUP_REMOVED lines=8> */
[----:B------:R-:W-:Y:S01]  /*0ae0*/  CS2R R164, SRZ ;  /* 0x0000000000a47805 */ /* 0x000fe2000001ff00 */
[----:B------:R-:W-:Y:S01]  /*0af0*/  IABS R37, R38 ;  /* 0x0000002600257213 */ /* 0x000fe20000000000 */
[--C-:B-1----:R-:W-:Y:S01]  /*0b00*/  IMAD.MOV R11, RZ, RZ, -R5.reuse ;  /* 0x000000ffff0b7224 */ /* 0x102fe200078e0a05 */
[C---:B------:R-:W-:Y:S01]  /*0b10*/  IADD3 R40, R3.reuse, 0x18, RZ ;  /* 0x0000001803287810 */ /* 0x040fe20007ffe0ff */
[----:B------:R-:W-:Y:S01]  /*0b20*/  CS2R R166, SRZ ;  /* 0x0000000000a67805 */ /* 0x000fe2000001ff00 */
[----:B------:R-:W-:Y:S01]  /*0b30*/  IADD3 R42, R3, 0x14, RZ ;  /* 0x00000014032a7810 */ /* 0x000fe20007ffe0ff */
[----:B------:R-:W-:Y:S01]  /*0b40*/  IMAD R11, R11, R2, RZ ;  /* 0x000000020b0b7224 */ /* 0x000fe200078e02ff */
[----:B------:R-:W-:Y:S01]  /*0b50*/  IABS R39, R40 ;  /* 0x0000002800277213 */ /* 0x000fe20000000000 */
[----:B------:R-:W-:Y:S01]  /*0b60*/  CS2R R128, SRZ ;  /* 0x0000000000807805 */ /* 0x000fe2000001ff00 */
[----:B------:R-:W-:Y:S01]  /*0b70*/  IABS R41, R42 ;  /* 0x0000002a00297213 */ /* 0x000fe20000000000 */
[----:B------:R-:W-:Y:S01]  /*0b80*/  IMAD.HI.U32 R4, R5, R11, R4 ;  /* 0x0000000b05047227 */ /* 0x000fe200078e0004 */
[C---:B------:R-:W-:Y:S01]  /*0b90*/  IADD3 R50, R3.reuse, 0x4, RZ ;  /* 0x0000000403327810 */ /* 0x040fe20007ffe0ff */
[----:B------:R-:W-:Y:S01]  /*0ba0*/  CS2R R130, SRZ ;  /* 0x0000000000827805 */ /* 0x000fe2000001ff00 */
[C---:B------:R-:W-:Y:S01]  /*0bb0*/  IADD3 R46, R3.reuse, 0xc, RZ ;  /* 0x0000000c032e7810 */ /* 0x040fe20007ffe0ff */
[----:B------:R-:W-:Y:S01]  /*0bc0*/  IMAD.MOV.U32 R11, RZ, RZ, R10 ;  /* 0x000000ffff0b7224 */ /* 0x000fe200078e000a */
[----:B------:R-:W-:Y:S01]  /*0bd0*/  IABS R49, R50 ;  /* 0x0000003200317213 */ /* 0x000fe20000000000 */
[C---:B------:R-:W-:Y:S01]  /*0be0*/  IMAD.HI.U32 R8, R4.reuse, R59, RZ ;  /* 0x0000003b04087227 */ /* 0x040fe200078e00ff */
[----:B------:R-:W-:Y:S01]  /*0bf0*/  IABS R45, R46 ;  /* 0x0000002e002d7213 */ /* 0x000fe20000000000 */
[----:B------:R-:W-:Y:S01]  /*0c00*/  CS2R R124, SRZ ;  /* 0x00000000007c7805 */ /* 0x000fe2000001ff00 */
[----:B------:R-:W-:Y:S01]  /*0c10*/  IADD3 R48, R3, 0x8, RZ ;  /* 0x0000000803307810 */ /* 0x000fe20007ffe0ff */
[----:B------:R-:W-:Y:S01]  /*0c20*/  IMAD.MOV R8, RZ, RZ, -R8 ;  /* 0x000000ffff087224 */ /* 0x000fe200078e0a08 */
[----:B------:R-:W-:Y:S01]  /*0c30*/  IABS R51, R3 ;  /* 0x0000000300337213 */ /* 0x000fe20000000000 */
[----:B------:R-:W-:Y:S01]  /*0c40*/  IMAD.HI.U32 R5, R4, R11, RZ ;  /* 0x0000000b04057227 */ /* 0x000fe200078e00ff */
[----:B------:R-:W-:Y:S01]  /*0c50*/  IABS R47, R48 ;  /* 0x00000030002f7213 */ /* 0x000fe20000000000 */
[----:B------:R-:W-:Y:S01]  /*0c60*/  CS2R R126, SRZ ;  /* 0x00000000007e7805 */ /* 0x000fe2000001ff00 */
[----:B------:R-:W-:Y:S01]  /*0c70*/  LOP3.LUT R251, RZ, c[0x0][0x17c], RZ, 0x33, !PT ;  /* 0x00005f00fffb7a12 */ /* 0x000fe200078e33ff */
[----:B------:R-:W-:Y:S01]  /*0c80*/  IMAD R59, R2, R8, R59 ;  /* 0x00000008023b7224 */ /* 0x000fe200078e023b */
[C---:B------:R-:W-:Y:S01]  /*0c90*/  LOP3.LUT R100, R187.reuse, 0x1a, RZ, 0xfc, !PT ;  /* 0x0000001abb647812 */ /* 0x040fe200078efcff */
[----:B------:R-:W-:Y:S01]  /*0ca0*/  IMAD.MOV R5, RZ, RZ, -R5 ;  /* 0x000000ffff057224 */ /* 0x000fe200078e0a05 */
[C---:B------:R-:W-:Y:S01]  /*0cb0*/  LOP3.LUT R101, R187.reuse, 0x1c, RZ, 0xfc, !PT ;  /* 0x0000001cbb657812 */ /* 0x040fe200078efcff */
[----:B------:R-:W-:Y:S01]  /*0cc0*/  IMAD.HI.U32 R8, R4, R191, RZ ;  /* 0x000000bf04087227 */ /* 0x000fe200078e00ff */
[C---:B------:R-:W-:Y:S01]  /*0cd0*/  ISETP.GT.U32.AND P1, PT, R2.reuse, R59, PT ;  /* 0x0000003b0200720c */ /* 0x040fe20003f24070 */
[----:B------:R-:W-:Y:S01]  /*0ce0*/  CS2R R120, SRZ ;  /* 0x0000000000787805 */ /* 0x000fe2000001ff00 */
[C---:B------:R-:W-:Y:S01]  /*0cf0*/  LOP3.LUT R102, R187.reuse, 0x1e, RZ, 0xfc, !PT ;  /* 0x0000001ebb667812 */ /* 0x040fe200078efcff */
[----:B------:R-:W-:Y:S01]  /*0d00*/  IMAD R188, R2, R5, R11 ;  /* 0x0000000502bc7224 */ /* 0x000fe200078e020b */
[----:B------:R-:W-:Y:S01]  /*0d10*/  IABS R11, R14 ;  /* 0x0000000e000b7213 */ /* 0x000fe20000000000 */
[----:B------:R-:W-:Y:S01]  /*0d20*/  IMAD.HI.U32 R5, R4, R189, RZ ;  /* 0x000000bd04057227 */ /* 0x000fe200078e00ff */
[C---:B------:R-:W-:Y:S01]  /*0d30*/  LOP3.LUT R97, R187.reuse, 0x14, RZ, 0xfc, !PT ;  /* 0x00000014bb617812 */ /* 0x040fe200078efcff */
[----:B------:R-:W-:Y:S01]  /*0d40*/  CS2R R122, SRZ ;  /* 0x00000000007a7805 */ /* 0x000fe2000001ff00 */
[----:B------:R-:W-:Y:S01]  /*0d50*/  ISETP.GT.U32.AND P0, PT, R2, R188, PT ;  /* 0x000000bc0200720c */ /* 0x000fe20003f04070 */
[----:B------:R-:W-:Y:S01]  /*0d60*/  IMAD.MOV R5, RZ, RZ, -R5 ;  /* 0x000000ffff057224 */ /* 0x000fe200078e0a05 */
[C---:B------:R-:W-:Y:S01]  /*0d70*/  LOP3.LUT R98, R187.reuse, 0x16, RZ, 0xfc, !PT ;  /* 0x00000016bb627812 */ /* 0x040fe200078efcff */
[----:B------:R-:W-:Y:S01]  /*0d80*/  IMAD.HI.U32 R10, R4, R11, RZ ;  /* 0x0000000b040a7227 */ /* 0x000fe200078e00ff */
[C---:B------:R-:W-:Y:S01]  /*0d90*/  LOP3.LUT R99, R187.reuse, 0x18, RZ, 0xfc, !PT ;  /* 0x00000018bb637812 */ /* 0x040fe200078efcff */
[----:B------:R-:W-:Y:S01]  /*0da0*/  CS2R R88, SRZ ;  /* 0x0000000000587805 */ /* 0x000fe2000001ff00 */
[----:B------:R-:W-:Y:S01]  /*0db0*/  LOP3.LUT R94, R187, 0xe, RZ, 0xfc, !PT ;  /* 0x0000000ebb5e7812 */ /* 0x000fe200078efcff */
[----:B------:R-:W-:Y:S01]  /*0dc0*/  @!P1 IMAD.IADD R59, R59, 0x1, -R2 ;  /* 0x000000013b3b9824 */ /* 0x000fe200078e0a02 */
[----:B------:R-:W-:Y:S01]  /*0dd0*/  ISETP.GE.AND P1, PT, R12, RZ, PT ;  /* 0x000000ff0c00720c */ /* 0x000fe20003f26270 */
[----:B------:R-:W-:Y:S01]  /*0de0*/  IMAD.MOV R8, RZ, RZ, -R8 ;  /* 0x000000ffff087224 */ /* 0x000fe200078e0a08 */
[C---:B------:R-:W-:Y:S01]  /*0df0*/  IADD3 R12, R3.reuse, 0xdc, RZ ;  /* 0x000000dc030c7810 */ /* 0x040fe20007ffe0ff */
[C---:B------:R-:W-:Y:S01]  /*0e00*/  IMAD R189, R2.reuse, R5, R189 ;  /* 0x0000000502bd7224 */ /* 0x040fe200078e02bd */
[C---:B------:R-:W-:Y:S01]  /*0e10*/  ISETP.GT.U32.AND P6, PT, R2.reuse, R59, PT ;  /* 0x0000003b0200720c */ /* 0x040fe20003fc4070 */
[----:B------:R-:W-:Y:S01]  /*0e20*/  IMAD.MOV R10, RZ, RZ, -R10 ;  /* 0x000000ffff0a7224 */ /* 0x000fe200078e0a0a */
[----:B------:R-:W-:Y:S01]  /*0e30*/  IABS R195, R12 ;  /* 0x0000000c00c37213 */ /* 0x000fe20000000000 */
[C---:B------:R-:W-:Y:S01]  /*0e40*/  IMAD R191, R2.reuse, R8, R191 ;  /* 0x0000000802bf7224 */ /* 0x040fe200078e02bf */
[C---:B------:R-:W-:Y:S01]  /*0e50*/  ISETP.GT.U32.AND P3, PT, R2.reuse, R189, PT ;  /* 0x000000bd0200720c */ /* 0x040fe20003f64070 */
[----:B------:R-:W-:Y:S01]  /*0e60*/  IMAD R58, R2, R10, R11 ;  /* 0x0000000a023a7224 */ /* 0x000fe200078e020b */
[----:B------:R-:W-:Y:S01]  /*0e70*/  IADD3 R8, R3, 0xe8, RZ ;  /* 0x000000e803087810 */ /* 0x000fe20007ffe0ff */
[--C-:B------:R-:W-:Y:S01]  /*0e80*/  @!P0 IMAD.IADD R188, R188, 0x1, -R2.reuse ;  /* 0x00000001bcbc8824 */ /* 0x100fe200078e0a02 */
[C---:B------:R-:W-:Y:S01]  /*0e90*/  ISETP.GT.U32.AND P2, PT, R2.reuse, R191, PT ;  /* 0x000000bf0200720c */ /* 0x040fe20003f44070 */
[----:B------:R-:W-:Y:S01]  /*0ea0*/  CS2R R90, SRZ ;  /* 0x00000000005a7805 */ /* 0x000fe2000001ff00 */
[----:B------:R-:W-:Y:S01]  /*0eb0*/  ISETP.GE.AND P0, PT, R7, RZ, PT ;  /* 0x000000ff0700720c */ /* 0x000fe20003f06270 */
[----:B------:R-:W-:Y:S01]  /*0ec0*/  CS2R R180, SRZ ;  /* 0x0000000000b47805 */ /* 0x000fe2000001ff00 */
[----:B------:R-:W-:Y:S01]  /*0ed0*/  IABS R7, R8 ;  /* 0x0000000800077213 */ /* 0x000fe20000000000 */
[--C-:B------:R-:W-:Y:S01]  /*0ee0*/  @!P6 IMAD.IADD R59, R59, 0x1, -R2.reuse ;  /* 0x000000013b3be824 */ /* 0x100fe200078e0a02 */
[C---:B------:R-:W-:Y:S01]  /*0ef0*/  ISETP.GT.U32.AND P6, PT, R2.reuse, R58, PT ;  /* 0x0000003a0200720c */ /* 0x040fe20003fc4070 */
[----:B------:R-:W-:Y:S01]  /*0f00*/  CS2R R182, SRZ ;  /* 0x0000000000b67805 */ /* 0x000fe2000001ff00 */
[----:B------:R-:W-:Y:S01]  /*0f10*/  IADD3 R10, R3, 0xe4, RZ ;  /* 0x000000e4030a7810 */ /* 0x000fe20007ffe0ff */
[--C-:B------:R-:W-:Y:S01]  /*0f20*/  @!P3 IMAD.IADD R189, R189, 0x1, -R2.reuse ;  /* 0x00000001bdbdb824 */ /* 0x100fe200078e0a02 */
[----:B------:R-:W-:Y:S01]  /*0f30*/  ISETP.GT.U32.AND P5, PT, R2, R188, PT ;  /* 0x000000bc0200720c */ /* 0x000fe20003fa4070 */
[----:B------:R-:W-:Y:S01]  /*0f40*/  IMAD.HI.U32 R5, R4, R7, RZ ;  /* 0x0000000704057227 */ /* 0x000fe200078e00ff */
[----:B------:R-:W-:Y:S01]  /*0f50*/  IABS R9, R10 ;  /* 0x0000000a00097213 */ /* 0x000fe20000000000 */
[----:B------:R-:W-:Y:S01]  /*0f60*/  CS2R R72, SRZ ;  /* 0x0000000000487805 */ /* 0x000fe2000001ff00 */
[----:B------:R-:W-:Y:S01]  /*0f70*/  IADD3 R11, R3, 0xe0, RZ ;  /* 0x000000e0030b7810 */ /* 0x000fe20007ffe0ff */
[--C-:B------:R-:W-:Y:S01]  /*0f80*/  @!P2 IMAD.IADD R191, R191, 0x1, -R2.reuse ;  /* 0x00000001bfbfa824 */ /* 0x100fe200078e0a02 */
[----:B------:R-:W-:Y:S01]  /*0f90*/  ISETP.GT.U32.AND P2, PT, R2, R189, PT ;  /* 0x000000bd0200720c */ /* 0x000fe20003f44070 */
[----:B------:R-:W-:Y:S01]  /*0fa0*/  IMAD.MOV R192, RZ, RZ, -R5 ;  /* 0x000000ffffc07224 */ /* 0x000fe200078e0a05 */
[----:B------:R-:W-:Y:S01]  /*0fb0*/  IABS R57, R11 ;  /* 0x0000000b00397213 */ /* 0x000fe20000000000 */
[--C-:B------:R-:W-:Y:S01]  /*0fc0*/  @!P6 IMAD.IADD R58, R58, 0x1, -R2.reuse ;  /* 0x000000013a3ae824 */ /* 0x100fe200078e0a02 */
[----:B------:R-:W-:Y:S01]  /*0fd0*/  ISETP.GT.U32.AND P6, PT, R2, R191, PT ;  /* 0x000000bf0200720c */ /* 0x000fe20003fc4070 */
[----:B------:R-:W-:Y:S01]  /*0fe0*/  IMAD.HI.U32 R5, R4, R9, RZ ;  /* 0x0000000904057227 */ /* 0x000fe200078e00ff */
[----:B------:R-:W-:Y:S01]  /*0ff0*/  ISETP.GE.AND P3, PT, R14, RZ, PT ;  /* 0x000000ff0e00720c */ /* 0x000fe20003f66270 */
[----:B------:R-:W-:Y:S01]  /*1000*/  CS2R R74, SRZ ;  /* 0x00000000004a7805 */ /* 0x000fe2000001ff00 */
[----:B------:R-:W-:Y:S01]  /*1010*/  IADD3 R14, R3, 0xbc, RZ ;  /* 0x000000bc030e7810 */ /* 0x000fe20007ffe0ff */
[C---:B------:R-:W-:Y:S01]  /*1020*/  IMAD R192, R2.reuse, R192, R7 ;  /* 0x000000c002c07224 */ /* 0x040fe200078e0207 */
[C---:B------:R-:W-:Y:S01]  /*1030*/  LOP3.LUT R95, R187.reuse, 0x10, RZ, 0xfc, !PT ;  /* 0x00000010bb5f7812 */ /* 0x040fe200078efcff */
[----:B------:R-:W-:Y:S01]  /*1040*/  IMAD.MOV R5, RZ, RZ, -R5 ;  /* 0x000000ffff057224 */ /* 0x000fe200078e0a05 */
[----:B------:R-:W-:Y:S01]  /*1050*/  LOP3.LUT R96, R187, 0x12, RZ, 0xfc, !PT ;  /* 0x00000012bb607812 */ /* 0x000fe200078efcff */
[--C-:B------:R-:W-:Y:S01]  /*1060*/  @!P2 IMAD.IADD R189, R189, 0x1, -R2.reuse ;  /* 0x00000001bdbda824 */ /* 0x100fe200078e0a02 */
[C---:B------:R-:W-:Y:S01]  /*1070*/  ISETP.GT.U32.AND P2, PT, R2.reuse, R192, PT ;  /* 0x000000c00200720c */ /* 0x040fe20003f44070 */
[----:B------:R-:W-:Y:S01]  /*1080*/  IMAD R194, R2, R5, R9 ;  /* 0x0000000502c27224 */ /* 0x000fe200078e0209 */
[----:B------:R-:W-:Y:S01]  /*1090*/  IADD3 R9, R3, 0xd8, RZ ;  /* 0x000000d803097810 */ /* 0x000fe20007ffe0ff */
[--C-:B------:R-:W-:Y:S01]  /*10a0*/  @!P6 IMAD.IADD R191, R191, 0x1, -R2.reuse ;  /* 0x00000001bfbfe824 */ /* 0x100fe200078e0a02 */
[----:B------:R-:W-:Y:S01]  /*10b0*/  LOP3.LUT R87, R187, 0x8, RZ, 0xfc, !PT ;  /* 0x00000008bb577812 */ /* 0x000fe200078efcff */
[----:B------:R-:W-:Y:S01]  /*10c0*/  IMAD.HI.U32 R5, R4, R57, RZ ;  /* 0x0000003904057227 */ /* 0x000fe200078e00ff */
[----:B------:R-:W-:Y:S01]  /*10d0*/  ISETP.GT.U32.AND P6, PT, R2, R194, PT ;  /* 0x000000c20200720c */ /* 0x000fe20003fc4070 */
[----:B------:R-:W-:Y:S01]  /*10e0*/  CS2R R76, SRZ ;  /* 0x00000000004c7805 */ /* 0x000fe2000001ff00 */
[----:B------:R-:W-:Y:S01]  /*10f0*/  IABS R197, R9 ;  /* 0x0000000900c57213 */ /* 0x000fe20000000000 */
[--C-:B------:R-:W-:Y:S01]  /*1100*/  @!P5 IMAD.IADD R188, R188, 0x1, -R2.reuse ;  /* 0x00000001bcbcd824 */ /* 0x100fe200078e0a02 */
[----:B------:R-:W-:Y:S01]  /*1110*/  ISETP.GE.AND P5, PT, R13, RZ, PT ;  /* 0x000000ff0d00720c */ /* 0x000fe20003fa6270 */
[----:B------:R-:W-:Y:S01]  /*1120*/  IMAD.MOV R7, RZ, RZ, -R5 ;  /* 0x000000ffff077224 */ /* 0x000fe200078e0a05 */
[C---:B------:R-:W-:Y:S01]  /*1130*/  IADD3 R13, R3.reuse, 0xc0, RZ ;  /* 0x000000c0030d7810 */ /* 0x040fe20007ffe0ff */
[--C-:B------:R-:W-:Y:S01]  /*1140*/  @!P2 IMAD.IADD R192, R192, 0x1, -R2.reuse ;  /* 0x00000001c0c0a824 */ /* 0x100fe200078e0a02 */
[----:B------:R-:W-:Y:S01]  /*1150*/  ISETP.GE.AND P2, PT, R10, RZ, PT ;  /* 0x000000ff0a00720c */ /* 0x000fe20003f46270 */
[----:B------:R-:W-:Y:S01]  /*1160*/  IMAD.HI.U32 R5, R4, R195, RZ ;  /* 0x000000c304057227 */ /* 0x000fe200078e00ff */
[----:B------:R-:W-:Y:S01]  /*1170*/  IADD3 R10, R3, 0xcc, RZ ;  /* 0x000000cc030a7810 */ /* 0x000fe20007ffe0ff */
[----:B------:R-:W-:Y:S01]  /*1180*/  CS2R R78, SRZ ;  /* 0x00000000004e7805 */ /* 0x000fe2000001ff00 */
[----:B------:R-:W-:Y:S01]  /*1190*/  IABS R203, R13 ;  /* 0x0000000d00cb7213 */ /* 0x000fe20000000000 */
[----:B------:R-:W-:Y:S01]  /*11a0*/  @!P6 IMAD.IADD R194, R194, 0x1, -R2 ;  /* 0x00000001c2c2e824 */ /* 0x000fe200078e0a02 */
[C---:B------:R-:W-:Y:S01]  /*11b0*/  ISETP.GT.U32.AND P6, PT, R2.reuse, R192, PT ;  /* 0x000000c00200720c */ /* 0x040fe20003fc4070 */
[----:B------:R-:W-:Y:S01]  /*11c0*/  @!P0 IMAD.MOV R188, RZ, RZ, -R188 ;  /* 0x000000ffffbc8224 */ /* 0x000fe200078e0abc */
[C---:B------:R-:W-:Y:S01]  /*11d0*/  ISETP.GT.U32.AND P0, PT, R2.reuse, R58, PT ;  /* 0x0000003a0200720c */ /* 0x040fe20003f04070 */
[C---:B------:R-:W-:Y:S01]  /*11e0*/  IMAD R57, R2.reuse, R7, R57 ;  /* 0x0000000702397224 */ /* 0x040fe200078e0239 */
[C---:B------:R-:W-:Y:S01]  /*11f0*/  LOP3.LUT R92, R187.reuse, 0xa, RZ, 0xfc, !PT ;  /* 0x0000000abb5c7812 */ /* 0x040fe200078efcff */
[----:B------:R-:W-:Y:S01]  /*1200*/  IMAD.MOV R7, RZ, RZ, -R5 ;  /* 0x000000ffff077224 */ /* 0x000fe200078e0a05 */
[C---:B------:R-:W-:Y:S01]  /*1210*/  LOP3.LUT R93, R187.reuse, 0xc, RZ, 0xfc, !PT ;  /* 0x0000000cbb5d7812 */ /* 0x040fe200078efcff */
[----:B------:R-:W-:Y:S01]  /*1220*/  @!P1 IMAD.MOV R189, RZ, RZ, -R189 ;  /* 0x000000ffffbd9224 */ /* 0x000fe200078e0abd */
[C---:B------:R-:W-:Y:S01]  /*1230*/  ISETP.GT.U32.AND P1, PT, R2.reuse, R57, PT ;  /* 0x000000390200720c */ /* 0x040fe20003f24070 */
[C---:B------:R-:W-:Y:S01]  /*1240*/  IMAD R195, R2.reuse, R7, R195 ;  /* 0x0000000702c37224 */ /* 0x040fe200078e02c3 */
[----:B------:R-:W-:Y:S01]  /*1250*/  LOP3.LUT R84, R187, 0x2, RZ, 0xfc, !PT ;  /* 0x00000002bb547812 */ /* 0x000fe200078efcff */
[----:B------:R-:W-:Y:S01]  /*1260*/  @!P4 IMAD.MOV R59, RZ, RZ, -R59 ;  /* 0x000000ffff3bc224 */ /* 0x000fe200078e0a3b */
[----:B------:R-:W-:Y:S01]  /*1270*/  ISETP.GT.U32.AND P4, PT, R2, R194, PT ;  /* 0x000000c20200720c */ /* 0x000fe20003f84070 */
[--C-:B------:R-:W-:Y:S01]  /*1280*/  @!P6 IMAD.IADD R192, R192, 0x1, -R2.reuse ;  /* 0x00000001c0c0e824 */ /* 0x100fe200078e0a02 */
[----:B------:R-:W-:Y:S01]  /*1290*/  ISETP.GT.U32.AND P6, PT, R2, R195, PT ;  /* 0x000000c30200720c */ /* 0x000fe20003fc4070 */
[--C-:B------:R-:W-:Y:S01]  /*12a0*/  @!P0 IMAD.IADD R58, R58, 0x1, -R2.reuse ;  /* 0x000000013a3a8824 */ /* 0x100fe200078e0a02 */
[----:B------:R-:W-:Y:S01]  /*12b0*/  ISETP.GE.AND P0, PT, R8, RZ, PT ;  /* 0x000000ff0800720c */ /* 0x000fe20003f06270 */
[----:B------:R-:W-:Y:S01]  /*12c0*/  IMAD.HI.U32 R5, R4, R197, RZ ;  /* 0x000000c504057227 */ /* 0x000fe200078e00ff */
[----:B------:R-:W-:Y:S01]  /*12d0*/  IADD3 R8, R3, 0xd4, RZ ;  /* 0x000000d403087810 */ /* 0x000fe20007ffe0ff */
[----:B------:R-:W-:Y:S01]  /*12e0*/  CS2R R80, SRZ ;  /* 0x0000000000507805 */ /* 0x000fe2000001ff00 */
[----:B------:R-:W-:Y:S01]  /*12f0*/  LOP3.LUT R85, R187, 0x4, RZ, 0xfc, !PT ;  /* 0x00000004bb557812 */ /* 0x000fe200078efcff */
[--C-:B------:R-:W-:Y:S01]  /*1300*/  @!P1 IMAD.IADD R57, R57, 0x1, -R2.reuse ;  /* 0x0000000139399824 */ /* 0x100fe200078e0a02 */
[----:B------:R-:W-:Y:S01]  /*1310*/  IABS R7, R8 ;  /* 0x0000000800077213 */ /* 0x000fe20000000000 */
[----:B------:R-:W-:Y:S01]  /*1320*/  IMAD.MOV R5, RZ, RZ, -R5 ;  /* 0x000000ffff057224 */ /* 0x000fe200078e0a05 */
[----:B------:R-:W-:Y:S01]  /*1330*/  ISETP.GE.AND P1, PT, R8, RZ, PT ;  /* 0x000000ff0800720c */ /* 0x000fe20003f26270 */
[--C-:B------:R-:W-:Y:S01]  /*1340*/  @!P4 IMAD.IADD R194, R194, 0x1, -R2.reuse ;  /* 0x00000001c2c2c824 */ /* 0x100fe200078e0a02 */
[----:B------:R-:W-:Y:S01]  /*1350*/  IADD3 R8, R3, 0xd0, RZ ;  /* 0x000000d003087810 */ /* 0x000fe20007ffe0ff */
[----:B------:R-:W-:Y:S01]  /*1360*/  @!P6 IMAD.IADD R195, R195, 0x1, -R2 ;  /* 0x00000001c3c3e824 */ /* 0x000fe200078e0a02 */
[C---:B------:R-:W-:Y:S01]  /*1370*/  ISETP.GT.U32.AND P6, PT, R2.reuse, R57, PT ;  /* 0x000000390200720c */ /* 0x040fe20003fc4070 */
[----:B------:R-:W-:Y:S01]  /*1380*/  IMAD R197, R2, R5, R197 ;  /* 0x0000000502c57224 */ /* 0x000fe200078e02c5 */
[----:B------:R-:W-:Y:S01]  /*1390*/  ISETP.GE.AND P4, PT, R9, RZ, PT ;  /* 0x000000ff0900720c */ /* 0x000fe20003f86270 */
[----:B------:R-:W-:Y:S01]  /*13a0*/  IMAD.HI.U32 R5, R4, R7, RZ ;  /* 0x0000000704057227 */ /* 0x000fe200078e00ff */
[----:B------:R-:W-:Y:S01]  /*13b0*/  IABS R9, R8 ;  /* 0x0000000800097213 */ /* 0x000fe20000000000 */
[----:B------:R-:W-:Y:S01]  /*13c0*/  CS2R R82, SRZ ;  /* 0x0000000000527805 */ /* 0x000fe2000001ff00 */
[----:B------:R-:W-:Y:S01]  /*13d0*/  LOP3.LUT R86, R187, 0x6, RZ, 0xfc, !PT ;  /* 0x00000006bb567812 */ /* 0x000fe200078efcff */
[----:B------:R-:W-:Y:S01]  /*13e0*/  IMAD.MOV R5, RZ, RZ, -R5 ;  /* 0x000000ffff057224 */ /* 0x000fe200078e0a05 */
[----:B------:R-:W-:Y:S01]  /*13f0*/  CS2R R168, SRZ ;  /* 0x0000000000a87805 */ /* 0x000fe2000001ff00 */
[----:B------:R-:W-:Y:S01]  /*1400*/  @!P2 IMAD.MOV R194, RZ, RZ, -R194 ;  /* 0x000000ffffc2a224 */ /* 0x000fe200078e0ac2 */
[C---:B------:R-:W-:Y:S01]  /*1410*/  ISETP.GT.U32.AND P2, PT, R2.reuse, R197, PT ;  /* 0x000000c50200720c */ /* 0x040fe20003f44070 */
[C---:B------:R-:W-:Y:S01]  /*1420*/  IMAD R56, R2.reuse, R5, R7 ;  /* 0x0000000502387224 */ /* 0x040fe200078e0207 */
[----:B------:R-:W-:Y:S01]  /*1430*/  CS2R R170, SRZ ;  /* 0x0000000000aa7805 */ /* 0x000fe2000001ff00 */
[----:B------:R-:W-:Y:S01]  /*1440*/  @!P6 IMAD.IADD R57, R57, 0x1, -R2 ;  /* 0x000000013939e824 */ /* 0x000fe200078e0a02 */
[----:B------:R-:W-:Y:S01]  /*1450*/  CS2R R172, SRZ ;  /* 0x0000000000ac7805 */ /* 0x000fe2000001ff00 */
[----:B------:R-:W-:Y:S01]  /*1460*/  @!P0 IMAD.MOV R192, RZ, RZ, -R192 ;  /* 0x000000ffffc08224 */ /* 0x000fe200078e0ac0 */
[C---:B------:R-:W-:Y:S01]  /*1470*/  ISETP.GT.U32.AND P6, PT, R2.reuse, R56, PT ;  /* 0x000000380200720c */ /* 0x040fe20003fc4070 */
[----:B------:R-:W-:Y:S01]  /*1480*/  @!P5 IMAD.MOV R191, RZ, RZ, -R191 ;  /* 0x000000ffffbfd224 */ /* 0x000fe200078e0abf */
[----:B------:R-:W-:Y:S01]  /*1490*/  ISETP.GT.U32.AND P0, PT, R2, R195, PT ;  /* 0x000000c30200720c */ /* 0x000fe20003f04070 */
[----:B------:R-:W-:Y:S01]  /*14a0*/  @!P3 IMAD.MOV R58, RZ, RZ, -R58 ;  /* 0x000000ffff3ab224 */ /* 0x000fe200078e0a3a */
[----:B------:R-:W-:Y:S01]  /*14b0*/  ISETP.GE.AND P5, PT, R11, RZ, PT ;  /* 0x000000ff0b00720c */ /* 0x000fe20003fa6270 */
[----:B------:R-:W-:Y:S01]  /*14c0*/  IMAD.HI.U32 R5, R4, R9, RZ ;  /* 0x0000000904057227 */ /* 0x000fe200078e00ff */
[----:B------:R-:W-:Y:S01]  /*14d0*/  ISETP.GE.AND P3, PT, R12, RZ, PT ;  /* 0x000000ff0c00720c */ /* 0x000fe20003f66270 */
[----:B------:R-:W-:Y:S01]  /*14e0*/  CS2R R174, SRZ ;  /* 0x0000000000ae7805 */ /* 0x000fe2000001ff00 */
[----:B------:R-:W-:Y:S01]  /*14f0*/  IABS R11, R10 ;  /* 0x0000000a000b7213 */ /* 0x000fe20000000000 */
[--C-:B------:R-:W-:Y:S01]  /*1500*/  @!P2 IMAD.IADD R197, R197, 0x1, -R2.reuse ;  /* 0x00000001c5c5a824 */ /* 0x100fe200078e0a02 */
[C---:B------:R-:W-:Y:S01]  /*1510*/  IADD3 R12, R3.reuse, 0xc8, RZ ;  /* 0x000000c8030c7810 */ /* 0x040fe20007ffe0ff */
[----:B------:R-:W-:Y:S01]  /*1520*/  IMAD.MOV R198, RZ, RZ, -R5 ;  /* 0x000000ffffc67224 */ /* 0x000fe200078e0a05 */
[----:B------:R-:W-:Y:S01]  /*1530*/  ISETP.GE.AND P2, PT, R10, RZ, PT ;  /* 0x000000ff0a00720c */ /* 0x000fe20003f46270 */
[--C-:B------:R-:W-:Y:S01]  /*1540*/  @!P6 IMAD.IADD R56, R56, 0x1, -R2.reuse ;  /* 0x000000013838e824 */ /* 0x100fe200078e0a02 */
[----:B------:R-:W-:Y:S01]  /*1550*/  ISETP.GT.U32.AND P6, PT, R2, R197, PT ;  /* 0x000000c50200720c */ /* 0x000fe20003fc4070 */
[----:B------:R-:W-:Y:S01]  /*1560*/  IMAD.HI.U32 R7, R4, R11, RZ ;  /* 0x0000000b04077227 */ /* 0x000fe200078e00ff */
[----:B------:R-:W-:Y:S01]  /*1570*/  IABS R23, R12 ;  /* 0x0000000c00177213 */ /* 0x000fe20000000000 */
[----:B------:R-:W-:Y:S01]  /*1580*/  CS2R R116, SRZ ;  /* 0x0000000000747805 */ /* 0x000fe2000001ff00 */
[----:B------:R-:W-:Y:S01]  /*1590*/  IADD3 R10, R3, 0xc4, RZ ;  /* 0x000000c4030a7810 */ /* 0x000fe20007ffe0ff */
[--C-:B------:R-:W-:Y:S01]  /*15a0*/  @!P0 IMAD.IADD R195, R195, 0x1, -R2.reuse ;  /* 0x00000001c3c38824 */ /* 0x100fe200078e0a02 */
[----:B------:R-:W-:Y:S01]  /*15b0*/  ISETP.GE.AND P0, PT, R8, RZ, PT ;  /* 0x000000ff0800720c */ /* 0x000fe20003f06270 */
[----:B------:R-:W-:Y:S01]  /*15c0*/  IMAD.MOV R7, RZ, RZ, -R7 ;  /* 0x000000ffff077224 */ /* 0x000fe200078e0a07 */
[----:B------:R-:W-:Y:S01]  /*15d0*/  IABS R201, R10 ;  /* 0x0000000a00c97213 */ /* 0x000fe20000000000 */
[C---:B------:R-:W-:Y:S01]  /*15e0*/  IMAD R198, R2.reuse, R198, R9 ;  /* 0x000000c602c67224 */ /* 0x040fe200078e0209 */
[----:B------:R-:W-:Y:S01]  /*15f0*/  IABS R9, R14 ;  /* 0x0000000e00097213 */ /* 0x000fe20000000000 */
[C---:B------:R-:W-:Y:S01]  /*1600*/  IMAD R200, R2.reuse, R7, R11 ;  /* 0x0000000702c87224 */ /* 0x040fe200078e020b */
[----:B------:R-:W-:Y:S01]  /*1610*/  IABS R11, R15 ;  /* 0x0000000f000b7213 */ /* 0x000fe20000000000 */
[----:B------:R-:W-:Y:S01]  /*1620*/  @!P3 IMAD.MOV R195, RZ, RZ, -R195 ;  /* 0x000000ffffc3b224 */ /* 0x000fe200078e0ac3 */
[C---:B------:R-:W-:Y:S01]  /*1630*/  ISETP.GT.U32.AND P3, PT, R2.reuse, R198, PT ;  /* 0x000000c60200720c */ /* 0x040fe20003f64070 */
[----:B------:R-:W-:Y:S01]  /*1640*/  @!P6 IMAD.IADD R197, R197, 0x1, -R2 ;  /* 0x00000001c5c5e824 */ /* 0x000fe200078e0a02 */
[----:B------:R-:W-:Y:S01]  /*1650*/  ISETP.GT.U32.AND P6, PT, R2, R200, PT ;  /* 0x000000c80200720c */ /* 0x000fe20003fc4070 */
[----:B------:R-:W-:Y:S01]  /*1660*/  IMAD.HI.U32 R5, R4, R23, RZ ;  /* 0x0000001704057227 */ /* 0x000fe200078e00ff */
[----:B------:R-:W-:Y:S01]  /*1670*/  CS2R R118, SRZ ;  /* 0x0000000000767805 */ /* 0x000fe2000001ff00 */
[----:B------:R-:W-:Y:S01]  /*1680*/  CS2R R68, SRZ ;  /* 0x0000000000447805 */ /* 0x000fe2000001ff00 */
[----:B------:R-:W-:Y:S01]  /*1690*/  ULDC UR4, c[0x0][0x180] ;  /* 0x0000600000047ab9 */ /* 0x000fe20000000800 */
[----:B------:R-:W-:Y:S01]  /*16a0*/  @!P5 IMAD.MOV R57, RZ, RZ, -R57 ;  /* 0x000000ffff39d224 */ /* 0x000fe200078e0a39 */
[----:B------:R-:W-:Y:S01]  /*16b0*/  ISETP.GT.U32.AND P5, PT, R2, R56, PT ;  /* 0x000000380200720c */ /* 0x000fe20003fa4070 */
[----:B------:R-:W-:-:S02]  /*16c0*/  IMAD.MOV R5, RZ, RZ, -R5 ;  /* 0x000000ffff057224 */ /* 0x000fc400078e0a05 */
[----:B------:R-:W-:Y:S02]  /*16d0*/  @!P4 IMAD.MOV R197, RZ, RZ, -R197 ;  /* 0x000000ffffc5c224 */ /* 0x000fe400078e0ac5 */
[--C-:B------:R-:W-:Y:S01]  /*16e0*/  @!P3 IMAD.IADD R198, R198, 0x1, -R2.reuse ;  /* 0x00000001c6c6b824 */ /* 0x100fe200078e0a02 */
[----:B------:R-:W-:Y:S01]  /*16f0*/  ISETP.GE.AND P3, PT, R12, RZ, PT ;  /* 0x000000ff0c00720c */ /* 0x000fe20003f66270 */
[----:B------:R-:W-:Y:S01]  /*1700*/  @!P6 IMAD.IADD R200, R200, 0x1, -R2 ;  /* 0x00000001c8c8e824 */ /* 0x000fe200078e0a02 */
[----:B------:R-:W-:Y:S01]  /*1710*/  IADD3 R12, R3, 0x8c, RZ ;  /* 0x0000008c030c7810 */ /* 0x000fe20007ffe0ff */
[C---:B------:R-:W-:Y:S01]  /*1720*/  IMAD R23, R2.reuse, R5, R23 ;  /* 0x0000000502177224 */ /* 0x040fe200078e0217 */
[----:B------:R-:W-:Y:S01]  /*1730*/  ISETP.GT.U32.AND P6, PT, R2, R198, PT ;  /* 0x000000c60200720c */ /* 0x000fe20003fc4070 */
[----:B------:R-:W-:Y:S01]  /*1740*/  IMAD.HI.U32 R5, R4, R201, RZ ;  /* 0x000000c904057227 */ /* 0x000fe200078e00ff */
[----:B------:R-:W-:-:S03]  /*1750*/  ISETP.GT.U32.AND P4, PT, R2, R200, PT ;  /* 0x000000c80200720c */ /* 0x000fc60003f84070 */
[----:B------:R-:W-:Y:S02]  /*1760*/  IMAD.MOV R5, RZ, RZ, -R5 ;  /* 0x000000ffff057224 */ /* 0x000fe400078e0a05 */
[----:B------:R-:W-:-:S04]  /*1770*/  IMAD.HI.U32 R7, R4, R203, RZ ;  /* 0x000000cb04077227 */ /* 0x000fc800078e00ff */
[--C-:B------:R-:W-:Y:S01]  /*1780*/  @!P5 IMAD.IADD R56, R56, 0x1, -R2.reuse ;  /* 0x000000013838d824 */ /* 0x100fe200078e0a02 */
[C---:B------:R-:W-:Y:S01]  /*1790*/  ISETP.GT.U32.AND P5, PT, R2.reuse, R23, PT ;  /* 0x000000170200720c */ /* 0x040fe20003fa4070 */
[----:B------:R-:W-:Y:S02]  /*17a0*/  IMAD R201, R2, R5, R201 ;  /* 0x0000000502c97224 */ /* 0x000fe400078e02c9 */
[----:B------:R-:W-:Y:S02]  /*17b0*/  IMAD.MOV R8, RZ, RZ, -R7 ;  /* 0x000000ffff087224 */ /* 0x000fe400078e0a07 */
[----:B------:R-:W-:Y:S01]  /*17c0*/  @!P6 IMAD.IADD R198, R198, 0x1, -R2 ;  /* 0x00000001c6c6e824 */ /* 0x000fe200078e0a02 */
[C---:B------:R-:W-:Y:S01]  /*17d0*/  ISETP.GT.U32.AND P6, PT, R2.reuse, R201, PT ;  /* 0x000000c90200720c */ /* 0x040fe20003fc4070 */
[----:B------:R-:W-:Y:S01]  /*17e0*/  IMAD R203, R2, R8, R203 ;  /* 0x0000000802cb7224 */ /* 0x000fe200078e02cb */
[----:B------:R-:W-:Y:S01]  /*17f0*/  IADD3 R8, R3, 0xb4, RZ ;  /* 0x000000b403087810 */ /* 0x000fe20007ffe0ff */
[----:B------:R-:W-:-:S04]  /*1800*/  IMAD.HI.U32 R5, R4, R9, RZ ;  /* 0x0000000904057227 */ /* 0x000fc800078e00ff */
[--C-:B------:R-:W-:Y:S01]  /*1810*/  @!P4 IMAD.IADD R200, R200, 0x1, -R2.reuse ;  /* 0x00000001c8c8c824 */ /* 0x100fe200078e0a02 */
[C---:B------:R-:W-:Y:S01]  /*1820*/  ISETP.GT.U32.AND P4, PT, R2.reuse, R203, PT ;  /* 0x000000cb0200720c */ /* 0x040fe20003f84070 */
[----:B------:R-:W-:Y:S02]  /*1830*/  IMAD.MOV R5, RZ, RZ, -R5 ;  /* 0x000000ffff057224 */ /* 0x000fe400078e0a05 */
[----:B------:R-:W-:Y:S02]  /*1840*/  @!P5 IMAD.IADD R23, R23, 0x1, -R2 ;  /* 0x000000011717d824 */ /* 0x000fe400078e0a02 */
[----:B------:R-:W-:Y:S01]  /*1850*/  IMAD R22, R2, R5, R9 ;  /* 0x0000000502167224 */ /* 0x000fe200078e0209 */
[----:B------:R-:W-:Y:S01]  /*1860*/  IABS R9, R8 ;  /* 0x0000000800097213 */ /* 0x000fe20000000000 */
[----:B------:R-:W-:Y:S01]  /*1870*/  IMAD.HI.U32 R7, R4, R11, RZ ;  /* 0x0000000b04077227 */ /* 0x000fe200078e00ff */
[----:B------:R-:W-:-:S03]  /*1880*/  ISETP.GT.U32.AND P5, PT, R2, R23, PT ;  /* 0x000000170200720c */ /* 0x000fc60003fa4070 */
[----:B------:R-:W-:Y:S01]  /*1890*/  @!P6 IMAD.IADD R201, R201, 0x1, -R2 ;  /* 0x00000001c9c9e824 */ /* 0x000fe200078e0a02 */
[----:B------:R-:W-:Y:S01]  /*18a0*/  ISETP.GT.U32.AND P6, PT, R2, R22, PT ;  /* 0x000000160200720c */ /* 0x000fe20003fc4070 */
[----:B------:R-:W-:Y:S02]  /*18b0*/  IMAD.MOV R7, RZ, RZ, -R7 ;  /* 0x000000ffff077224 */ /* 0x000fe400078e0a07 */
[----:B------:R-:W-:Y:S01]  /*18c0*/  @!P1 IMAD.MOV R56, RZ, RZ, -R56 ;  /* 0x000000ffff389224 */ /* 0x000fe200078e0a38 */
[----:B------:R-:W-:Y:S01]  /*18d0*/  ISETP.GE.AND P1, PT, R10, RZ, PT ;  /* 0x000000ff0a00720c */ /* 0x000fe20003f26270 */
[C---:B------:R-:W-:Y:S01]  /*18e0*/  IMAD R204, R2.reuse, R7, R11 ;  /* 0x0000000702cc7224 */ /* 0x040fe200078e020b */
[----:B------:R-:W-:Y:S01]  /*18f0*/  IADD3 R10, R3, 0xb0, RZ ;  /* 0x000000b0030a7810 */ /* 0x000fe20007ffe0ff */
[----:B------:R-:W-:Y:S01]  /*1900*/  @!P4 IMAD.IADD R203, R203, 0x1, -R2 ;  /* 0x00000001cbcbc824 */ /* 0x000fe200078e0a02 */
[C---:B------:R-:W-:Y:S01]  /*1910*/  ISETP.GT.U32.AND P4, PT, R2.reuse, R201, PT ;  /* 0x000000c90200720c */ /* 0x040fe20003f84070 */
[----:B------:R-:W-:Y:S01]  /*1920*/  @!P2 IMAD.MOV R200, RZ, RZ, -R200 ;  /* 0x000000ffffc8a224 */ /* 0x000fe200078e0ac8 */
[----:B------:R-:W-:Y:S01]  /*1930*/  ISETP.GT.U32.AND P2, PT, R2, R204, PT ;  /* 0x000000cc0200720c */ /* 0x000fe20003f44070 */
[----:B------:R-:W-:Y:S01]  /*1940*/  @!P0 IMAD.MOV R198, RZ, RZ, -R198 ;  /* 0x000000ffffc68224 */ /* 0x000fe200078e0ac6 */
[----:B------:R-:W-:Y:S01]  /*1950*/  IABS R21, R10 ;  /* 0x0000000a00157213 */ /* 0x000fe20000000000 */
[----:B------:R-:W-:Y:S01]  /*1960*/  IMAD.HI.U32 R5, R4, R9, RZ ;  /* 0x0000000904057227 */ /* 0x000fe200078e00ff */
[----:B------:R-:W-:-:S03]  /*1970*/  ISETP.GT.U32.AND P0, PT, R2, R203, PT ;  /* 0x000000cb0200720c */ /* 0x000fc60003f04070 */
[--C-:B------:R-:W-:Y:S01]  /*1980*/  @!P5 IMAD.IADD R23, R23, 0x1, -R2.reuse ;  /* 0x000000011717d824 */ /* 0x100fe200078e0a02 */
[----:B------:R-:W-:Y:S01]  /*1990*/  ISETP.GE.AND P5, PT, R13, RZ, PT ;  /* 0x000000ff0d00720c */ /* 0x000fe20003fa6270 */
[----:B------:R-:W-:Y:S01]  /*19a0*/  @!P6 IMAD.IADD R22, R22, 0x1, -R2 ;  /* 0x000000011616e824 */ /* 0x000fe200078e0a02 */
[----:B------:R-:W-:Y:S01]  /*19b0*/  IADD3 R13, R3, 0x84, RZ ;  /* 0x00000084030d7810 */ /* 0x000fe20007ffe0ff */
[----:B------:R-:W-:Y:S02]  /*19c0*/  IMAD.MOV R5, RZ, RZ, -R5 ;  /* 0x000000ffff057224 */ /* 0x000fe400078e0a05 */
[----:B------:R-:W-:Y:S01]  /*19d0*/  IMAD.HI.U32 R7, R4, R21, RZ ;  /* 0x0000001504077227 */ /* 0x000fe200078e00ff */
[----:B------:R-:W-:-:S03]  /*19e0*/  ISETP.GT.U32.AND P6, PT, R2, R22, PT ;  /* 0x000000160200720c */ /* 0x000fc60003fc4070 */
[--C-:B------:R-:W-:Y:S01]  /*19f0*/  @!P4 IMAD.IADD R201, R201, 0x1, -R2.reuse ;  /* 0x00000001c9c9c824 */ /* 0x100fe200078e0a02 */
[----:B------:R-:W-:Y:S01]  /*1a00*/  ISETP.GE.AND P4, PT, R15, RZ, PT ;  /* 0x000000ff0f00720c */ /* 0x000fe20003f86270 */
[----:B------:R-:W-:Y:S01]  /*1a10*/  IMAD R206, R2, R5, R9 ;  /* 0x0000000502ce7224 */ /* 0x000fe200078e0209 */
[----:B------:R-:W-:Y:S01]  /*1a20*/  IADD3 R5, R3, 0xac, RZ ;  /* 0x000000ac03057810 */ /* 0x000fe20007ffe0ff */
[----:B------:R-:W-:Y:S02]  /*1a30*/  IMAD.MOV R7, RZ, RZ, -R7 ;  /* 0x000000ffff077224 */ /* 0x000fe400078e0a07 */
[----:B------:R-:W-:Y:S01]  /*1a40*/  @!P3 IMAD.MOV R23, RZ, RZ, -R23 ;  /* 0x000000ffff17b224 */ /* 0x000fe200078e0a17 */
[----:B------:R-:W-:Y:S01]  /*1a50*/  ISETP.GE.AND P3, PT, R14, RZ, PT ;  /* 0x000000ff0e00720c */ /* 0x000fe20003f66270 */
[--C-:B------:R-:W-:Y:S01]  /*1a60*/  @!P2 IMAD.IADD R204, R204, 0x1, -R2.reuse ;  /* 0x00000001cccca824 */ /* 0x100fe200078e0a02 */
[----:B------:R-:W-:Y:S01]  /*1a70*/  IABS R207, R5 ;  /* 0x0000000500cf7213 */ /* 0x000fe20000000000 */
[----:B------:R-:W-:Y:S01]  /*1a80*/  @!P1 IMAD.MOV R201, RZ, RZ, -R201 ;  /* 0x000000ffffc99224 */ /* 0x000fe200078e0ac9 */
[C---:B------:R-:W-:Y:S01]  /*1a90*/  ISETP.GT.U32.AND P1, PT, R2.reuse, R206, PT ;  /* 0x000000ce0200720c */ /* 0x040fe20003f24070 */
[--C-:B------:R-:W-:Y:S01]  /*1aa0*/  @!P0 IMAD.IADD R203, R203, 0x1, -R2.reuse ;  /* 0x00000001cbcb8824 */ /* 0x100fe200078e0a02 */
[C---:B------:R-:W-:Y:S01]  /*1ab0*/  ISETP.GT.U32.AND P2, PT, R2.reuse, R204, PT ;  /* 0x000000cc0200720c */ /* 0x040fe20003f44070 */
[----:B------:R-:W-:Y:S01]  /*1ac0*/  IMAD R21, R2, R7, R21 ;  /* 0x0000000702157224 */ /* 0x000fe200078e0215 */
[----:B------:R-:W-:Y:S01]  /*1ad0*/  IADD3 R7, R3, 0xa4, RZ ;  /* 0x000000a403077810 */ /* 0x000fe20007ffe0ff */
[----:B------:R-:W-:Y:S01]  /*1ae0*/  @!P5 IMAD.MOV R203, RZ, RZ, -R203 ;  /* 0x000000ffffcbd224 */ /* 0x000fe200078e0acb */
[----:B------:R-:W-:Y:S01]  /*1af0*/  ISETP.GE.AND P0, PT, R8, RZ, PT ;  /* 0x000000ff0800720c */ /* 0x000fe20003f06270 */
[----:B------:R-:W-:Y:S01]  /*1b00*/  @!P6 IMAD.IADD R22, R22, 0x1, -R2 ;  /* 0x000000011616e824 */ /* 0x000fe200078e0a02 */
[----:B------:R-:W-:Y:S01]  /*1b10*/  ISETP.GT.U32.AND P5, PT, R2, R21, PT ;  /* 0x000000150200720c */ /* 0x000fe20003fa4070 */
[----:B------:R-:W-:Y:S01]  /*1b20*/  IMAD.SHL.U32 R184, R184, 0x20, RZ ;  /* 0x00000020b8b87824 */ /* 0x000fe200078e00ff */
[----:B------:R-:W-:Y:S01]  /*1b30*/  ISETP.GE.AND P6, PT, R10, RZ, PT ;  /* 0x000000ff0a00720c */ /* 0x000fe20003fc6270 */
[----:B------:R-:W-:Y:S01]  /*1b40*/  @!P3 IMAD.MOV R22, RZ, RZ, -R22 ;  /* 0x000000ffff16b224 */ /* 0x000fe200078e0a16 */
[----:B------:R-:W-:Y:S01]  /*1b50*/  ISETP.GE.AND P3, PT, R5, RZ, PT ;  /* 0x000000ff0500720c */ /* 0x000fe20003f66270 */
[--C-:B------:R-:W-:Y:S01]  /*1b60*/  @!P1 IMAD.IADD R206, R206, 0x1, -R2.reuse ;  /* 0x00000001cece9824 */ /* 0x100fe200078e0a02 */
[----:B------:R-:W-:Y:S01]  /*1b70*/  IADD3 R5, R3, 0xa8, RZ ;  /* 0x000000a803057810 */ /* 0x000fe20007ffe0ff */
[----:B------:R-:W-:Y:S01]  /*1b80*/  @!P2 IMAD.IADD R204, R204, 0x1, -R2 ;  /* 0x00000001cccca824 */ /* 0x000fe200078e0a02 */
[----:B------:R-:W-:-:S02]  /*1b90*/  IABS R9, R7 ;  /* 0x0000000700097213 */ /* 0x000fc40000000000 */
[----:B------:R-:W-:Y:S01]  /*1ba0*/  ISETP.GE.AND P2, PT, R5, RZ, PT ;  /* 0x000000ff0500720c */ /* 0x000fe20003f46270 */
[----:B------:R-:W-:Y:S01]  /*1bb0*/  @!P4 IMAD.MOV R204, RZ, RZ, -R204 ;  /* 0x000000ffffccc224 */ /* 0x000fe200078e0acc */
[----:B------:R-:W-:Y:S01]  /*1bc0*/  IABS R209, R5 ;  /* 0x0000000500d17213 */ /* 0x000fe20000000000 */
[----:B------:R-:W-:Y:S01]  /*1bd0*/  @!P5 IMAD.IADD R21, R21, 0x1, -R2 ;  /* 0x000000011515d824 */ /* 0x000fe200078e0a02 */
[----:B------:R-:W-:Y:S01]  /*1be0*/  ISETP.GT.U32.AND P1, PT, R2, R206, PT ;  /* 0x000000ce0200720c */ /* 0x000fe20003f24070 */
[----:B------:R-:W-:Y:S01]  /*1bf0*/  IMAD.HI.U32 R5, R4, R207, RZ ;  /* 0x000000cf04057227 */ /* 0x000fe200078e00ff */
[----:B------:R-:W-:Y:S02]  /*1c00*/  ISETP.GE.AND P4, PT, R7, RZ, PT ;  /* 0x000000ff0700720c */ /* 0x000fe40003f86270 */
[----:B------:R-:W-:Y:S01]  /*1c10*/  ISETP.GT.U32.AND P5, PT, R2, R21, PT ;  /* 0x000000150200720c */ /* 0x000fe20003fa4070 */
[----:B------:R-:W-:Y:S01]  /*1c20*/  IMAD.MOV R5, RZ, RZ, -R5 ;  /* 0x000000ffff057224 */ /* 0x000fe200078e0a05 */
[C---:B------:R-:W-:Y:S01]  /*1c30*/  IADD3 R8, R3.reuse, 0xa0, RZ ;  /* 0x000000a003087810 */ /* 0x040fe20007ffe0ff */
[----:B------:R-:W-:Y:S01]  /*1c40*/  IMAD.HI.U32 R7, R4, R9, RZ ;  /* 0x0000000904077227 */ /* 0x000fe200078e00ff */
[----:B------:R-:W-:-:S02]  /*1c50*/  IADD3 R10, R3, 0x94, RZ ;  /* 0x00000094030a7810 */ /* 0x000fc40007ffe0ff */
[----:B------:R-:W-:Y:S01]  /*1c60*/  IABS R11, R8 ;  /* 0x00000008000b7213 */ /* 0x000fe20000000000 */
[----:B------:R-:W-:Y:S01]  /*1c70*/  IMAD R207, R2, R5, R207 ;  /* 0x0000000502cf7224 */ /* 0x000fe200078e02cf */
[----:B------:R-:W-:Y:S01]  /*1c80*/  IABS R213, R10 ;  /* 0x0000000a00d57213 */ /* 0x000fe20000000000 */
[----:B------:R-:W-:Y:S01]  /*1c90*/  IMAD.HI.U32 R5, R4, R209, RZ ;  /* 0x000000d104057227 */ /* 0x000fe200078e00ff */
[----:B------:R-:W-:-:S03]  /*1ca0*/  IADD3 R14, R3, 0x80, RZ ;  /* 0x00000080030e7810 */ /* 0x000fc60007ffe0ff */
[--C-:B------:R-:W-:Y:S01]  /*1cb0*/  @!P1 IMAD.IADD R206, R206, 0x1, -R2.reuse ;  /* 0x00000001cece9824 */ /* 0x100fe200078e0a02 */
[----:B------:R-:W-:Y:S01]  /*1cc0*/  ISETP.GT.U32.AND P1, PT, R2, R207, PT ;  /* 0x000000cf0200720c */ /* 0x000fe20003f24070 */
[----:B------:R-:W-:Y:S01]  /*1cd0*/  IMAD.MOV R5, RZ, RZ, -R5 ;  /* 0x000000ffff057224 */ /* 0x000fe200078e0a05 */
[----:B------:R-:W-:Y:S01]  /*1ce0*/  IABS R17, R14 ;  /* 0x0000000e00117213 */ /* 0x000fe20000000000 */
[----:B------:R-:W-:Y:S01]  /*1cf0*/  @!P5 IMAD.IADD R21, R21, 0x1, -R2 ;  /* 0x000000011515d824 */ /* 0x000fe200078e0a02 */
[----:B------:R-:W-:Y:S01]  /*1d00*/  ISETP.GE.AND P5, PT, R8, RZ, PT ;  /* 0x000000ff0800720c */ /* 0x000fe20003fa6270 */
[C---:B------:R-:W-:Y:S01]  /*1d10*/  IMAD R209, R2.reuse, R5, R209 ;  /* 0x0000000502d17224 */ /* 0x040fe200078e02d1 */
[----:B------:R-:W-:Y:S01]  /*1d20*/  IADD3 R8, R3, 0x98, RZ ;  /* 0x0000009803087810 */ /* 0x000fe20007ffe0ff */
[----:B------:R-:W-:Y:S02]  /*1d30*/  @!P6 IMAD.MOV R21, RZ, RZ, -R21 ;  /* 0x000000ffff15e224 */ /* 0x000fe400078e0a15 */
[----:B------:R-:W-:Y:S01]  /*1d40*/  IMAD.MOV R7, RZ, RZ, -R7 ;  /* 0x000000ffff077224 */ /* 0x000fe200078e0a07 */
[----:B------:R-:W-:Y:S01]  /*1d50*/  ISETP.GT.U32.AND P6, PT, R2, R209, PT ;  /* 0x000000d10200720c */ /* 0x000fe20003fc4070 */
[----:B------:R-:W-:Y:S01]  /*1d60*/  IMAD.HI.U32 R5, R4, R11, RZ ;  /* 0x0000000b04057227 */ /* 0x000fe200078e00ff */
[----:B------:R-:W-:-:S03]  /*1d70*/  IABS R19, R8 ;  /* 0x0000000800137213 */ /* 0x000fc60000000000 */
[----:B------:R-:W-:Y:S02]  /*1d80*/  @!P1 IMAD.IADD R207, R207, 0x1, -R2 ;  /* 0x00000001cfcf9824 */ /* 0x000fe400078e0a02 */
[C---:B------:R-:W-:Y:S01]  /*1d90*/  IMAD R20, R2.reuse, R7, R9 ;  /* 0x0000000702147224 */ /* 0x040fe200078e0209 */
[----:B------:R-:W-:Y:S01]  /*1da0*/  IADD3 R7, R3, 0x9c, RZ ;  /* 0x0000009c03077810 */ /* 0x000fe20007ffe0ff */
[----:B------:R-:W-:Y:S01]  /*1db0*/  IMAD.MOV R5, RZ, RZ, -R5 ;  /* 0x000000ffff057224 */ /* 0x000fe200078e0a05 */
[C---:B------:R-:W-:Y:S01]  /*1dc0*/  ISETP.GT.U32.AND P1, PT, R2.reuse, R207, PT ;  /* 0x000000cf0200720c */ /* 0x040fe20003f24070 */
[----:B------:R-:W-:Y:S01]  /*1dd0*/  @!P0 IMAD.MOV R206, RZ, RZ, -R206 ;  /* 0x000000ffffce8224 */ /* 0x000fe200078e0ace */
[----:B------:R-:W-:Y:S01]  /*1de0*/  IABS R9, R7 ;  /* 0x0000000700097213 */ /* 0x000fe20000000000 */
[----:B------:R-:W-:Y:S01]  /*1df0*/  @!P6 IMAD.IADD R209, R209, 0x1, -R2 ;  /* 0x00000001d1d1e824 */ /* 0x000fe200078e0a02 */
[----:B------:R-:W-:Y:S01]  /*1e00*/  ISETP.GE.AND P0, PT, R7, RZ, PT ;  /* 0x000000ff0700720c */ /* 0x000fe20003f06270 */
[----:B------:R-:W-:Y:S01]  /*1e10*/  IMAD R210, R2, R5, R11 ;  /* 0x0000000502d27224 */ /* 0x000fe200078e020b */
[----:B------:R-:W-:Y:S01]  /*1e20*/  IADD3 R11, R3, 0x90, RZ ;  /* 0x00000090030b7810 */ /* 0x000fe20007ffe0ff */
[----:B------:R-:W-:Y:S01]  /*1e30*/  IMAD.HI.U32 R5, R4, R9, RZ ;  /* 0x0000000904057227 */ /* 0x000fe200078e00ff */
[----:B------:R-:W-:-:S02]  /*1e40*/  ISETP.GT.U32.AND P6, PT, R2, R209, PT ;  /* 0x000000d10200720c */ /* 0x000fc40003fc4070 */
[----:B------:R-:W-:Y:S01]  /*1e50*/  IABS R215, R11 ;  /* 0x0000000b00d77213 */ /* 0x000fe20000000000 */
[----:B------:R-:W-:-:S04]  /*1e60*/  IMAD.HI.U32 R7, R4, R19, RZ ;  /* 0x0000001304077227 */ /* 0x000fc800078e00ff */
[--C-:B------:R-:W-:Y:S01]  /*1e70*/  @!P1 IMAD.IADD R207, R207, 0x1, -R2.reuse ;  /* 0x00000001cfcf9824 */ /* 0x100fe200078e0a02 */
[C---:B------:R-:W-:Y:S01]  /*1e80*/  ISETP.GT.U32.AND P1, PT, R2.reuse, R20, PT ;  /* 0x000000140200720c */ /* 0x040fe20003f24070 */
[----:B------:R-:W-:Y:S02]  /*1e90*/  IMAD.MOV R5, RZ, RZ, -R5 ;  /* 0x000000ffff057224 */ /* 0x000fe400078e0a05 */
[----:B------:R-:W-:Y:S02]  /*1ea0*/  IMAD.MOV R7, RZ, RZ, -R7 ;  /* 0x000000ffff077224 */ /* 0x000fe400078e0a07 */
[----:B------:R-:W-:Y:S01]  /*1eb0*/  @!P6 IMAD.IADD R209, R209, 0x1, -R2 ;  /* 0x00000001d1d1e824 */ /* 0x000fe200078e0a02 */
[C---:B------:R-:W-:Y:S01]  /*1ec0*/  ISETP.GT.U32.AND P6, PT, R2.reuse, R210, PT ;  /* 0x000000d20200720c */ /* 0x040fe20003fc4070 */
[----:B------:R-:W-:Y:S01]  /*1ed0*/  IMAD R212, R2, R5, R9 ;  /* 0x0000000502d47224 */ /* 0x000fe200078e0209 */
[----:B------:R-:W-:Y:S01]  /*1ee0*/  IABS R9, R12 ;  /* 0x0000000c00097213 */ /* 0x000fe20000000000 */
[----:B------:R-:W-:-:S04]  /*1ef0*/  IMAD.HI.U32 R5, R4, R213, RZ ;  /* 0x000000d504057227 */ /* 0x000fc800078e00ff */
[----:B------:R-:W-:Y:S02]  /*1f00*/  IMAD R19, R2, R7, R19 ;  /* 0x0000000702137224 */ /* 0x000fe400078e0213 */
[--C-:B------:R-:W-:Y:S02]  /*1f10*/  @!P1 IMAD.IADD R20, R20, 0x1, -R2.reuse ;  /* 0x0000000114149824 */ /* 0x100fe400078e0a02 */
[----:B------:R-:W-:Y:S02]  /*1f20*/  IMAD.MOV R7, RZ, RZ, -R5 ;  /* 0x000000ffff077224 */ /* 0x000fe400078e0a05 */
[----:B------:R-:W-:Y:S01]  /*1f30*/  @!P3 IMAD.MOV R207, RZ, RZ, -R207 ;  /* 0x000000ffffcfb224 */ /* 0x000fe200078e0acf */
[C---:B------:R-:W-:Y:S01]  /*1f40*/  ISETP.GT.U32.AND P1, PT, R2.reuse, R20, PT ;  /* 0x000000140200720c */ /* 0x040fe20003f24070 */
[C---:B------:R-:W-:Y:S01]  /*1f50*/  IMAD R213, R2.reuse, R7, R213 ;  /* 0x0000000702d57224 */ /* 0x040fe200078e02d5 */
[----:B------:R-:W-:Y:S01]  /*1f60*/  ISETP.GT.U32.AND P3, PT, R2, R212, PT ;  /* 0x000000d40200720c */ /* 0x000fe20003f64070 */
[----:B------:R-:W-:-:S02]  /*1f70*/  @!P6 IMAD.IADD R210, R210, 0x1, -R2 ;  /* 0x00000001d2d2e824 */ /* 0x000fc400078e0a02 */
[----:B------:R-:W-:Y:S01]  /*1f80*/  IMAD.HI.U32 R7, R4, R9, RZ ;  /* 0x0000000904077227 */ /* 0x000fe200078e00ff */
[----:B------:R-:W-:-:S03]  /*1f90*/  ISETP.GT.U32.AND P6, PT, R2, R213, PT ;  /* 0x000000d50200720c */ /* 0x000fc60003fc4070 */
[----:B------:R-:W-:Y:S02]  /*1fa0*/  IMAD.MOV R7, RZ, RZ, -R7 ;  /* 0x000000ffff077224 */ /* 0x000fe400078e0a07 */
[----:B------:R-:W-:-:S04]  /*1fb0*/  IMAD.HI.U32 R5, R4, R215, RZ ;  /* 0x000000d704057227 */ /* 0x000fc800078e00ff */
[--C-:B------:R-:W-:Y:S01]  /*1fc0*/  @!P1 IMAD.IADD R20, R20, 0x1, -R2.reuse ;  /* 0x0000000114149824 */ /* 0x100fe200078e0a02 */
[----:B------:R-:W-:Y:S01]  /*1fd0*/  ISETP.GE.AND P1, PT, R8, RZ, PT ;  /* 0x000000ff0800720c */ /* 0x000fe20003f26270 */
[----:B------:R-:W-:Y:S01]  /*1fe0*/  IMAD R18, R2, R7, R9 ;  /* 0x0000000702127224 */ /* 0x000fe200078e0209 */
[----:B------:R-:W-:Y:S01]  /*1ff0*/  IADD3 R8, R3, 0x88, RZ ;  /* 0x0000008803087810 */ /* 0x000fe20007ffe0ff */
[--C-:B------:R-:W-:Y:S01]  /*2000*/  @!P3 IMAD.IADD R212, R212, 0x1, -R2.reuse ;  /* 0x00000001d4d4b824 */ /* 0x100fe200078e0a02 */
[C---:B------:R-:W-:Y:S01]  /*2010*/  ISETP.GT.U32.AND P3, PT, R2.reuse, R210, PT ;  /* 0x000000d20200720c */ /* 0x040fe20003f64070 */
[----:B------:R-:W-:Y:S01]  /*2020*/  @!P6 IMAD.IADD R213, R213, 0x1, -R2 ;  /* 0x00000001d5d5e824 */ /* 0x000fe200078e0a02 */
[----:B------:R-:W-:Y:S01]  /*2030*/  IABS R7, R8 ;  /* 0x0000000800077213 */ /* 0x000fe20000000000 */
[----:B------:R-:W-:Y:S01]  /*2040*/  IMAD.MOV R5, RZ, RZ, -R5 ;  /* 0x000000ffff057224 */ /* 0x000fe200078e0a05 */
[----:B------:R-:W-:Y:S01]  /*2050*/  IABS R9, R13 ;  /* 0x0000000d00097213 */ /* 0x000fe20000000000 */
[----:B------:R-:W-:Y:S01]  /*2060*/  @!P2 IMAD.MOV R209, RZ, RZ, -R209 ;  /* 0x000000ffffd1a224 */ /* 0x000fe200078e0ad1 */
[C---:B------:R-:W-:Y:S01]  /*2070*/  ISETP.GT.U32.AND P6, PT, R2.reuse, R213, PT ;  /* 0x000000d50200720c */ /* 0x040fe20003fc4070 */
[C---:B------:R-:W-:Y:S01]  /*2080*/  IMAD R215, R2.reuse, R5, R215 ;  /* 0x0000000502d77224 */ /* 0x040fe200078e02d7 */
[----:B------:R-:W-:Y:S01]  /*2090*/  ISETP.GT.U32.AND P2, PT, R2, R19, PT ;  /* 0x000000130200720c */ /* 0x000fe20003f44070 */
[----:B------:R-:W-:-:S04]  /*20a0*/  IMAD.HI.U32 R5, R4, R7, RZ ;  /* 0x0000000704057227 */ /* 0x000fc800078e00ff */
[----:B------:R-:W-:Y:S02]  /*20b0*/  IMAD.MOV R5, RZ, RZ, -R5 ;  /* 0x000000ffff057224 */ /* 0x000fe400078e0a05 */
[--C-:B------:R-:W-:Y:S01]  /*20c0*/  @!P3 IMAD.IADD R210, R210, 0x1, -R2.reuse ;  /* 0x00000001d2d2b824 */ /* 0x100fe200078e0a02 */
[C---:B------:R-:W-:Y:S01]  /*20d0*/  ISETP.GT.U32.AND P3, PT, R2.reuse, R215, PT ;  /* 0x000000d70200720c */ /* 0x040fe20003f64070 */
[C---:B------:R-:W-:Y:S02]  /*20e0*/  IMAD R216, R2.reuse, R5, R7 ;  /* 0x0000000502d87224 */ /* 0x040fe400078e0207 */
[--C-:B------:R-:W-:Y:S02]  /*20f0*/  @!P6 IMAD.IADD R213, R213, 0x1, -R2.reuse ;  /* 0x00000001d5d5e824 */ /* 0x100fe400078e0a02 */
[----:B------:R-:W-:Y:S01]  /*2100*/  @!P2 IMAD.IADD R19, R19, 0x1, -R2 ;  /* 0x000000011313a824 */ /* 0x000fe200078e0a02 */
[C---:B------:R-:W-:Y:S01]  /*2110*/  ISETP.GT.U32.AND P6, PT, R2.reuse, R216, PT ;  /* 0x000000d80200720c */ /* 0x040fe20003fc4070 */
[----:B------:R-:W-:Y:S01]  /*2120*/  @!P4 IMAD.MOV R20, RZ, RZ, -R20 ;  /* 0x000000ffff14c224 */ /* 0x000fe200078e0a14 */
[----:B------:R-:W-:Y:S01]  /*2130*/  ISETP.GT.U32.AND P2, PT, R2, R212, PT ;  /* 0x000000d40200720c */ /* 0x000fe20003f44070 */
[----:B------:R-:W-:Y:S01]  /*2140*/  IMAD.HI.U32 R5, R4, R9, RZ ;  /* 0x0000000904057227 */ /* 0x000fe200078e00ff */
[----:B------:R-:W-:-:S03]  /*2150*/  ISETP.GT.U32.AND P4, PT, R2, R19, PT ;  /* 0x000000130200720c */ /* 0x000fc60003f84070 */
[----:B------:R-:W-:Y:S01]  /*2160*/  @!P3 IMAD.IADD R215, R215, 0x1, -R2 ;  /* 0x00000001d7d7b824 */ /* 0x000fe200078e0a02 */
[----:B------:R-:W-:Y:S01]  /*2170*/  ISETP.GE.AND P3, PT, R11, RZ, PT ;  /* 0x000000ff0b00720c */ /* 0x000fe20003f66270 */
[----:B------:R-:W-:-:S04]  /*2180*/  IMAD.HI.U32 R7, R4, R17, RZ ;  /* 0x0000001104077227 */ /* 0x000fc800078e00ff */
[--C-:B------:R-:W-:Y:S01]  /*2190*/  @!P6 IMAD.IADD R216, R216, 0x1, -R2.reuse ;  /* 0x00000001d8d8e824 */ /* 0x100fe200078e0a02 */
[----:B------:R-:W-:Y:S01]  /*21a0*/  ISETP.GT.U32.AND P6, PT, R2, R215, PT ;  /* 0x000000d70200720c */ /* 0x000fe20003fc4070 */
[----:B------:R-:W-:Y:S02]  /*21b0*/  IMAD.MOV R5, RZ, RZ, -R5 ;  /* 0x000000ffff057224 */ /* 0x000fe400078e0a05 */
[--C-:B------:R-:W-:Y:S01]  /*21c0*/  @!P4 IMAD.IADD R19, R19, 0x1, -R2.reuse ;  /* 0x000000011313c824 */ /* 0x100fe200078e0a02 */
[----:B------:R-:W-:Y:S01]  /*21d0*/  ISETP.GE.AND P4, PT, R10, RZ, PT ;  /* 0x000000ff0a00720c */ /* 0x000fe20003f86270 */
[----:B------:R-:W-:Y:S01]  /*21e0*/  IMAD.MOV R7, RZ, RZ, -R7 ;  /* 0x000000ffff077224 */ /* 0x000fe200078e0a07 */
[----:B------:R-:W-:Y:S01]  /*21f0*/  IADD3 R10, R3, 0x7c, RZ ;  /* 0x0000007c030a7810 */ /* 0x000fe20007ffe0ff */
[C---:B------:R-:W-:Y:S02]  /*2200*/  IMAD R218, R2.reuse, R5, R9 ;  /* 0x0000000502da7224 */ /* 0x040fe400078e0209 */
[C---:B------:R-:W-:Y:S01]  /*2210*/  IMAD R17, R2.reuse, R7, R17 ;  /* 0x0000000702117224 */ /* 0x040fe200078e0211 */
[----:B------:R-:W-:Y:S01]  /*2220*/  IABS R219, R10 ;  /* 0x0000000a00db7213 */ /* 0x000fe20000000000 */
[----:B------:R-:W-:Y:S01]  /*2230*/  @!P1 IMAD.MOV R19, RZ, RZ, -R19 ;  /* 0x000000ffff139224 */ /* 0x000fe200078e0a13 */
[----:B------:R-:W-:Y:S01]  /*2240*/  ISETP.GT.U32.AND P1, PT, R2, R218, PT ;  /* 0x000000da0200720c */ /* 0x000fe20003f24070 */
[--C-:B------:R-:W-:Y:S01]  /*2250*/  @!P2 IMAD.IADD R212, R212, 0x1, -R2.reuse ;  /* 0x00000001d4d4a824 */ /* 0x100fe200078e0a02 */
[C---:B------:R-:W-:Y:S01]  /*2260*/  ISETP.GT.U32.AND P2, PT, R2.reuse, R18, PT ;  /* 0x000000120200720c */ /* 0x040fe20003f44070 */
[----:B------:R-:W-:Y:S01]  /*2270*/  @!P6 IMAD.IADD R215, R215, 0x1, -R2 ;  /* 0x00000001d7d7e824 */ /* 0x000fe200078e0a02 */
[----:B------:R-:W-:Y:S01]  /*2280*/  ISETP.GT.U32.AND P6, PT, R2, R17, PT ;  /* 0x000000110200720c */ /* 0x000fe20003fc4070 */
[----:B------:R-:W-:Y:S01]  /*2290*/  IMAD.HI.U32 R5, R4, R219, RZ ;  /* 0x000000db04057227 */ /* 0x000fe200078e00ff */
[----:B------:R-:W-:-:S03]  /*22a0*/  IADD3 R7, R3, 0x78, RZ ;  /* 0x0000007803077810 */ /* 0x000fc60007ffe0ff */
[----:B------:R-:W-:Y:S01]  /*22b0*/  IMAD.MOV R5, RZ, RZ, -R5 ;  /* 0x000000ffff057224 */ /* 0x000fe200078e0a05 */
[----:B------:R-:W-:Y:S01]  /*22c0*/  IABS R221, R7 ;  /* 0x0000000700dd7213 */ /* 0x000fe20000000000 */
[----:B------:R-:W-:Y:S02]  /*22d0*/  @!P5 IMAD.MOV R210, RZ, RZ, -R210 ;  /* 0x000000ffffd2d224 */ /* 0x000fe400078e0ad2 */
[--C-:B------:R-:W-:Y:S01]  /*22e0*/  @!P1 IMAD.IADD R218, R218, 0x1, -R2.reuse ;  /* 0x00000001dada9824 */ /* 0x100fe200078e0a02 */
[----:B------:R-:W-:Y:S01]  /*22f0*/  ISETP.GE.AND P1, PT, R10, RZ, PT ;  /* 0x000000ff0a00720c */ /* 0x000fe20003f26270 */
[--C-:B------:R-:W-:Y:S01]  /*2300*/  @!P2 IMAD.IADD R18, R18, 0x1, -R2.reuse ;  /* 0x000000011212a824 */ /* 0x100fe200078e0a02 */
[----:B------:R-:W-:Y:S01]  /*2310*/  ISETP.GE.AND P2, PT, R12, RZ, PT ;  /* 0x000000ff0c00720c */ /* 0x000fe20003f46270 */
[----:B------:R-:W-:Y:S01]  /*2320*/  @!P6 IMAD.IADD R17, R17, 0x1, -R2 ;  /* 0x000000011111e824 */ /* 0x000fe200078e0a02 */
[C---:B------:R-:W-:Y:S01]  /*2330*/  ISETP.GT.U32.AND P6, PT, R2.reuse, R218, PT ;  /* 0x000000da0200720c */ /* 0x040fe20003fc4070 */
[C---:B------:R-:W-:Y:S01]  /*2340*/  IMAD R219, R2.reuse, R5, R219 ;  /* 0x0000000502db7224 */ /* 0x040fe200078e02db */
[----:B------:R-:W-:Y:S01]  /*2350*/  ISETP.GT.U32.AND P5, PT, R2, R18, PT ;  /* 0x000000120200720c */ /* 0x000fe20003fa4070 */
[----:B------:R-:W-:Y:S01]  /*2360*/  IMAD.HI.U32 R5, R4, R221, RZ ;  /* 0x000000dd04057227 */ /* 0x000fe200078e00ff */
[----:B------:R-:W-:-:S02]  /*2370*/  IADD3 R10, R3, 0x60, RZ ;  /* 0x00000060030a7810 */ /* 0x000fc40007ffe0ff */
[C---:B------:R-:W-:Y:S01]  /*2380*/  IADD3 R12, R3.reuse, 0x5c, RZ ;  /* 0x0000005c030c7810 */ /* 0x040fe20007ffe0ff */
[----:B------:R-:W-:Y:S01]  /*2390*/  IMAD.MOV R5, RZ, RZ, -R5 ;  /* 0x000000ffff057224 */ /* 0x000fe200078e0a05 */
[----:B------:R-:W-:Y:S01]  /*23a0*/  IABS R225, R10 ;  /* 0x0000000a00e17213 */ /* 0x000fe20000000000 */
[----:B------:R-:W-:Y:S01]  /*23b0*/  @!P0 IMAD.MOV R212, RZ, RZ, -R212 ;  /* 0x000000ffffd48224 */ /* 0x000fe200078e0ad4 */
[C---:B------:R-:W-:Y:S01]  /*23c0*/  ISETP.GT.U32.AND P0, PT, R2.reuse, R216, PT ;  /* 0x000000d80200720c */ /* 0x040fe20003f04070 */
[----:B------:R-:W-:Y:S01]  /*23d0*/  IMAD R221, R2, R5, R221 ;  /* 0x0000000502dd7224 */ /* 0x000fe200078e02dd */
[----:B------:R-:W-:Y:S01]  /*23e0*/  IADD3 R5, R3, 0x74, RZ ;  /* 0x0000007403057810 */ /* 0x000fe20007ffe0ff */
[--C-:B------:R-:W-:Y:S02]  /*23f0*/  @!P6 IMAD.IADD R218, R218, 0x1, -R2.reuse ;  /* 0x00000001dadae824 */ /* 0x100fe400078e0a02 */
[----:B------:R-:W-:Y:S01]  /*2400*/  @!P5 IMAD.IADD R18, R18, 0x1, -R2 ;  /* 0x000000011212d824 */ /* 0x000fe200078e0a02 */
[C---:B------:R-:W-:Y:S01]  /*2410*/  ISETP.GT.U32.AND P6, PT, R2.reuse, R221, PT ;  /* 0x000000dd0200720c */ /* 0x040fe20003fc4070 */
[----:B------:R-:W-:Y:S01]  /*2420*/  @!P3 IMAD.MOV R215, RZ, RZ, -R215 ;  /* 0x000000ffffd7b224 */ /* 0x000fe200078e0ad7 */
[----:B------:R-:W-:Y:S01]  /*2430*/  ISETP.GE.AND P5, PT, R13, RZ, PT ;  /* 0x000000ff0d00720c */ /* 0x000fe20003fa6270 */
[----:B------:R-:W-:Y:S01]  /*2440*/  @!P4 IMAD.MOV R213, RZ, RZ, -R213 ;  /* 0x000000ffffd5c224 */ /* 0x000fe200078e0ad5 */
[----:B------:R-:W-:Y:S01]  /*2450*/  ISETP.GT.U32.AND P3, PT, R2, R17, PT ;  /* 0x000000110200720c */ /* 0x000fe20003f64070 */
[----:B------:R-:W-:Y:S01]  /*2460*/  @!P2 IMAD.MOV R18, RZ, RZ, -R18 ;  /* 0x000000ffff12a224 */ /* 0x000fe200078e0a12 */
[----:B------:R-:W-:Y:S01]  /*2470*/  ISETP.GE.AND P4, PT, R8, RZ, PT ;  /* 0x000000ff0800720c */ /* 0x000fe20003f86270 */
[----:B------:R-:W-:Y:S01]  /*2480*/  @!P0 IMAD.IADD R216, R216, 0x1, -R2 ;  /* 0x00000001d8d88824 */ /* 0x000fe200078e0a02 */
[----:B------:R-:W-:-:S02]  /*2490*/  IABS R9, R5 ;  /* 0x0000000500097213 */ /* 0x000fc40000000000 */
[----:B------:R-:W-:Y:S02]  /*24a0*/  ISETP.GE.AND P2, PT, R7, RZ, PT ;  /* 0x000000ff0700720c */ /* 0x000fe40003f46270 */
[----:B------:R-:W-:Y:S01]  /*24b0*/  IADD3 R7, R3, 0x70, RZ ;  /* 0x0000007003077810 */ /* 0x000fe20007ffe0ff */
[----:B------:R-:W-:Y:S01]  /*24c0*/  @!P6 IMAD.IADD R221, R221, 0x1, -R2 ;  /* 0x00000001dddde824 */ /* 0x000fe200078e0a02 */
[----:B------:R-:W-:Y:S01]  /*24d0*/  IADD3 R8, R3, 0x6c, RZ ;  /* 0x0000006c03087810 */ /* 0x000fe20007ffe0ff */
[----:B------:R-:W-:Y:S01]  /*24e0*/  @!P5 IMAD.MOV R218, RZ, RZ, -R218 ;  /* 0x000000ffffdad224 */ /* 0x000fe200078e0ada */
[----:B------:R-:W-:Y:S01]  /*24f0*/  IABS R11, R7 ;  /* 0x00000007000b7213 */ /* 0x000fe20000000000 */
[----:B------:R-:W-:Y:S01]  /*2500*/  @!P3 IMAD.IADD R17, R17, 0x1, -R2 ;  /* 0x000000011111b824 */ /* 0x000fe200078e0a02 */
[----:B------:R-:W-:Y:S01]  /*2510*/  ISETP.GE.AND P3, PT, R5, RZ, PT ;  /* 0x000000ff0500720c */ /* 0x000fe20003f66270 */
[----:B------:R-:W-:Y:S01]  /*2520*/  IMAD.HI.U32 R5, R4, R9, RZ ;  /* 0x0000000904057227 */ /* 0x000fe200078e00ff */
[----:B------:R-:W-:-:S02]  /*2530*/  ISETP.GT.U32.AND P5, PT, R2, R221, PT ;  /* 0x000000dd0200720c */ /* 0x000fc40003fa4070 */
[----:B------:R-:W-:Y:S01]  /*2540*/  IABS R223, R8 ;  /* 0x0000000800df7213 */ /* 0x000fe20000000000 */
[----:B------:R-:W-:Y:S01]  /*2550*/  @!P4 IMAD.MOV R216, RZ, RZ, -R216 ;  /* 0x000000ffffd8c224 */ /* 0x000fe200078e0ad8 */
[----:B------:R-:W-:Y:S01]  /*2560*/  ISETP.GT.U32.AND P4, PT, R2, R219, PT ;  /* 0x000000db0200720c */ /* 0x000fe20003f84070 */
[----:B------:R-:W-:Y:S01]  /*2570*/  IMAD.MOV R16, RZ, RZ, -R5 ;  /* 0x000000ffff107224 */ /* 0x000fe200078e0a05 */
[----:B------:R-:W-:Y:S01]  /*2580*/  ISETP.GE.AND P0, PT, R14, RZ, PT ;  /* 0x000000ff0e00720c */ /* 0x000fe20003f06270 */
[----:B------:R-:W-:Y:S01]  /*2590*/  IMAD.HI.U32 R5, R4, R223, RZ ;  /* 0x000000df04057227 */ /* 0x000fe200078e00ff */
[----:B------:R-:W-:-:S03]  /*25a0*/  IABS R13, R24 ;  /* 0x00000018000d7213 */ /* 0x000fc60000000000 */
[C---:B------:R-:W-:Y:S02]  /*25b0*/  IMAD R16, R2.reuse, R16, R9 ;  /* 0x0000001002107224 */ /* 0x040fe400078e0209 */
[--C-:B------:R-:W-:Y:S02]  /*25c0*/  @!P5 IMAD.IADD R221, R221, 0x1, -R2.reuse ;  /* 0x00000001ddddd824 */ /* 0x100fe400078e0a02 */
[----:B------:R-:W-:Y:S01]  /*25d0*/  IMAD.MOV R5, RZ, RZ, -R5 ;  /* 0x000000ffff057224 */ /* 0x000fe200078e0a05 */
[----:B------:R-:W-:Y:S01]  /*25e0*/  ISETP.GT.U32.AND P5, PT, R2, R16, PT ;  /* 0x000000100200720c */ /* 0x000fe20003fa4070 */
[----:B------:R-:W-:Y:S01]  /*25f0*/  @!P4 IMAD.IADD R219, R219, 0x1, -R2 ;  /* 0x00000001dbdbc824 */ /* 0x000fe200078e0a02 */
[----:B------:R-:W-:Y:S01]  /*2600*/  ISETP.GE.AND P4, PT, R7, RZ, PT ;  /* 0x000000ff0700720c */ /* 0x000fe20003f86270 */
[----:B------:R-:W-:-:S03]  /*2610*/  IMAD.HI.U32 R7, R4, R11, RZ ;  /* 0x0000000b04077227 */ /* 0x000fc600078e00ff */
[C---:B------:R-:W-:Y:S01]  /*2620*/  ISETP.GT.U32.AND P6, PT, R2.reuse, R219, PT ;  /* 0x000000db0200720c */ /* 0x040fe20003fc4070 */
[----:B------:R-:W-:Y:S01]  /*2630*/  IMAD.MOV R222, RZ, RZ, -R7 ;  /* 0x000000ffffde7224 */ /* 0x000fe200078e0a07 */
[----:B------:R-:W-:Y:S01]  /*2640*/  IADD3 R7, R3, 0x68, RZ ;  /* 0x0000006803077810 */ /* 0x000fe20007ffe0ff */
[----:B------:R-:W-:Y:S02]  /*2650*/  @!P2 IMAD.MOV R221, RZ, RZ, -R221 ;  /* 0x000000ffffdda224 */ /* 0x000fe400078e0add */
[----:B------:R-:W-:Y:S01]  /*2660*/  IMAD R222, R2, R222, R11 ;  /* 0x000000de02de7224 */ /* 0x000fe200078e020b */
[----:B------:R-:W-:Y:S01]  /*2670*/  IABS R15, R7 ;  /* 0x00000007000f7213 */ /* 0x000fe20000000000 */
[----:B------:R-:W-:Y:S01]  /*2680*/  @!P5 IMAD.IADD R16, R16, 0x1, -R2 ;  /* 0x000000011010d824 */ /* 0x000fe200078e0a02 */
[----:B------:R-:W-:Y:S01]  /*2690*/  IABS R11, R12 ;  /* 0x0000000c000b7213 */ /* 0x000fe20000000000 */
[C---:B------:R-:W-:Y:S01]  /*26a0*/  IMAD R223, R2.reuse, R5, R223 ;  /* 0x0000000502df7224 */ /* 0x040fe200078e02df */
[----:B------:R-:W-:Y:S01]  /*26b0*/  ISETP.GT.U32.AND P2, PT, R2, R222, PT ;  /* 0x000000de0200720c */ /* 0x000fe20003f44070 */
[----:B------:R-:W-:Y:S01]  /*26c0*/  IMAD.HI.U32 R5, R4, R15, RZ ;  /* 0x0000000f04057227 */ /* 0x000fe200078e00ff */
[----:B------:R-:W-:-:S03]  /*26d0*/  ISETP.GT.U32.AND P5, PT, R2, R16, PT ;  /* 0x000000100200720c */ /* 0x000fc60003fa4070 */
[--C-:B------:R-:W-:Y:S01]  /*26e0*/  @!P6 IMAD.IADD R219, R219, 0x1, -R2.reuse ;  /* 0x00000001dbdbe824 */ /* 0x100fe200078e0a02 */
[----:B------:R-:W-:Y:S01]  /*26f0*/  ISETP.GE.AND P6, PT, R7, RZ, PT ;  /* 0x000000ff0700720c */ /* 0x000fe20003fc6270 */
[----:B------:R-:W-:Y:S01]  /*2700*/  IMAD.MOV R5, RZ, RZ, -R5 ;  /* 0x000000ffff057224 */ /* 0x000fe200078e0a05 */
[----:B------:R-:W-:Y:S01]  /*2710*/  IADD3 R7, R3, 0x64, RZ ;  /* 0x0000006403077810 */ /* 0x000fe20007ffe0ff */
[----:B------:R-:W-:Y:S02]  /*2720*/  @!P1 IMAD.MOV R219, RZ, RZ, -R219 ;  /* 0x000000ffffdb9224 */ /* 0x000fe400078e0adb */
[----:B------:R-:W-:Y:S01]  /*2730*/  IMAD R15, R2, R5, R15 ;  /* 0x00000005020f7224 */ /* 0x000fe200078e020f */
[----:B------:R-:W-:Y:S01]  /*2740*/  IABS R9, R7 ;  /* 0x0000000700097213 */ /* 0x000fe20000000000 */
[--C-:B------:R-:W-:Y:S01]  /*2750*/  @!P2 IMAD.IADD R222, R222, 0x1, -R2.reuse ;  /* 0x00000001dedea824 */ /* 0x100fe200078e0a02 */
[----:B------:R-:W-:Y:S01]  /*2760*/  ISETP.GE.AND P1, PT, R7, RZ, PT ;  /* 0x000000ff0700720c */ /* 0x000fe20003f26270 */
[----:B------:R-:W-:Y:S01]  /*2770*/  @!P5 IMAD.IADD R16, R16, 0x1, -R2 ;  /* 0x000000011010d824 */ /* 0x000fe200078e0a02 */
[----:B------:R-:W-:Y:S01]  /*2780*/  ISETP.GT.U32.AND P5, PT, R2, R223, PT ;  /* 0x000000df0200720c */ /* 0x000fe20003fa4070 */
[----:B------:R-:W-:Y:S01]  /*2790*/  IMAD.HI.U32 R5, R4, R9, RZ ;  /* 0x0000000904057227 */ /* 0x000fe200078e00ff */
[----:B------:R-:W-:-:S03]  /*27a0*/  ISETP.GT.U32.AND P2, PT, R2, R222, PT ;  /* 0x000000de0200720c */ /* 0x000fc60003f44070 */
[----:B------:R-:W-:Y:S01]  /*27b0*/  @!P3 IMAD.MOV R16, RZ, RZ, -R16 ;  /* 0x000000ffff10b224 */ /* 0x000fe200078e0a10 */
[----:B------:R-:W-:Y:S01]  /*27c0*/  ISETP.GT.U32.AND P3, PT, R2, R15, PT ;  /* 0x0000000f0200720c */ /* 0x000fe20003f64070 */
[----:B------:R-:W-:Y:S02]  /*27d0*/  IMAD.MOV R5, RZ, RZ, -R5 ;  /* 0x000000ffff057224 */ /* 0x000fe400078e0a05 */
[----:B------:R-:W-:-:S04]  /*27e0*/  IMAD.HI.U32 R7, R4, R225, RZ ;  /* 0x000000e104077227 */ /* 0x000fc800078e00ff */
[----:B------:R-:W-:Y:S02]  /*27f0*/  IMAD R224, R2, R5, R9 ;  /* 0x0000000502e07224 */ /* 0x000fe400078e0209 */
[----:B------:R-:W-:Y:S01]  /*2800*/  @!P0 IMAD.MOV R17, RZ, RZ, -R17 ;  /* 0x000000ffff118224 */ /* 0x000fe200078e0a11 */
[----:B------:R-:W-:Y:S01]  /*2810*/  ISETP.GE.AND P0, PT, R8, RZ, PT ;  /* 0x000000ff0800720c */ /* 0x000fe20003f06270 */
[--C-:B------:R-:W-:Y:S02]  /*2820*/  @!P5 IMAD.IADD R223, R223, 0x1, -R2.reuse ;  /* 0x00000001dfdfd824 */ /* 0x100fe400078e0a02 */
[----:B------:R-:W-:Y:S02]  /*2830*/  IMAD.MOV R8, RZ, RZ, -R7 ;  /* 0x000000ffff087224 */ /* 0x000fe400078e0a07 */
[--C-:B------:R-:W-:Y:S01]  /*2840*/  @!P2 IMAD.IADD R222, R222, 0x1, -R2.reuse ;  /* 0x00000001dedea824 */ /* 0x100fe200078e0a02 */
[C---:B------:R-:W-:Y:S01]  /*2850*/  ISETP.GT.U32.AND P2, PT, R2.reuse, R224, PT ;  /* 0x000000e00200720c */ /* 0x040fe20003f44070 */
[----:B------:R-:W-:Y:S01]  /*2860*/  @!P3 IMAD.IADD R15, R15, 0x1, -R2 ;  /* 0x000000010f0fb824 */ /* 0x000fe200078e0a02 */
[----:B------:R-:W-:Y:S01]  /*2870*/  ISETP.GT.U32.AND P3, PT, R2, R223, PT ;  /* 0x000000df0200720c */ /* 0x000fe20003f64070 */
[----:B------:R-:W-:-:S04]  /*2880*/  IMAD.HI.U32 R5, R4, R11, RZ ;  /* 0x0000000b04057227 */ /* 0x000fc800078e00ff */
[----:B------:R-:W-:Y:S01]  /*2890*/  IMAD R225, R2, R8, R225 ;  /* 0x0000000802e17224 */ /* 0x000fe200078e02e1 */
[----:B------:R-:W-:Y:S01]  /*28a0*/  IADD3 R8, R3, 0x54, RZ ;  /* 0x0000005403087810 */ /* 0x000fe20007ffe0ff */
[----:B------:R-:W-:Y:S02]  /*28b0*/  IMAD.MOV R5, RZ, RZ, -R5 ;  /* 0x000000ffff057224 */ /* 0x000fe400078e0a05 */
[----:B------:R-:W-:Y:S01]  /*28c0*/  IMAD.HI.U32 R7, R4, R13, RZ ;  /* 0x0000000d04077227 */ /* 0x000fe200078e00ff */
[----:B------:R-:W-:-:S03]  /*28d0*/  ISETP.GT.U32.AND P5, PT, R2, R225, PT ;  /* 0x000000e10200720c */ /* 0x000fc60003fa4070 */
[----:B------:R-:W-:Y:S01]  /*28e0*/  IMAD R14, R2, R5, R11 ;  /* 0x00000005020e7224 */ /* 0x000fe200078e020b */
[----:B------:R-:W-:Y:S01]  /*28f0*/  IABS R11, R25 ;  /* 0x00000019000b7213 */ /* 0x000fe20000000000 */
[--C-:B------:R-:W-:Y:S01]  /*2900*/  @!P2 IMAD.IADD R224, R224, 0x1, -R2.reuse ;  /* 0x00000001e0e0a824 */ /* 0x100fe200078e0a02 */
[C---:B------:R-:W-:Y:S01]  /*2910*/  ISETP.GT.U32.AND P2, PT, R2.reuse, R15, PT ;  /* 0x0000000f0200720c */ /* 0x040fe20003f44070 */
[----:B------:R-:W-:Y:S01]  /*2920*/  @!P3 IMAD.IADD R223, R223, 0x1, -R2 ;  /* 0x00000001dfdfb824 */ /* 0x000fe200078e0a02 */
[C---:B------:R-:W-:Y:S01]  /*2930*/  ISETP.GT.U32.AND P3, PT, R2.reuse, R14, PT ;  /* 0x0000000e0200720c */ /* 0x040fe20003f64070 */
[----:B------:R-:W-:Y:S02]  /*2940*/  IMAD.MOV R7, RZ, RZ, -R7 ;  /* 0x000000ffff077224 */ /* 0x000fe400078e0a07 */
[----:B------:R-:W-:Y:S02]  /*2950*/  @!P4 IMAD.MOV R222, RZ, RZ, -R222 ;  /* 0x000000ffffdec224 */ /* 0x000fe400078e0ade */
[C---:B------:R-:W-:Y:S01]  /*2960*/  IMAD R226, R2.reuse, R7, R13 ;  /* 0x0000000702e27224 */ /* 0x040fe200078e020d */
[----:B------:R-:W-:Y:S01]  /*2970*/  IABS R7, R8 ;  /* 0x0000000800077213 */ /* 0x000fe20000000000 */
[----:B------:R-:W-:Y:S01]  /*2980*/  @!P5 IMAD.IADD R225, R225, 0x1, -R2 ;  /* 0x00000001e1e1d824 */ /* 0x000fe200078e0a02 */
[----:B------:R-:W-:Y:S01]  /*2990*/  IADD3 R13, R3, 0x50, RZ ;  /* 0x00000050030d7810 */ /* 0x000fe20007ffe0ff */
[----:B------:R-:W-:Y:S01]  /*29a0*/  @!P0 IMAD.MOV R223, RZ, RZ, -R223 ;  /* 0x000000ffffdf8224 */ /* 0x000fe200078e0adf */
[----:B------:R-:W-:Y:S01]  /*29b0*/  ISETP.GT.U32.AND P5, PT, R2, R224, PT ;  /* 0x000000e00200720c */ /* 0x000fe20003fa4070 */
[----:B------:R-:W-:Y:S01]  /*29c0*/  IMAD.HI.U32 R5, R4, R7, RZ ;  /* 0x0000000704057227 */ /* 0x000fe200078e00ff */
[----:B------:R-:W-:-:S02]  /*29d0*/  ISETP.GT.U32.AND P4, PT, R2, R225, PT ;  /* 0x000000e10200720c */ /* 0x000fc40003f84070 */
[----:B------:R-:W-:Y:S01]  /*29e0*/  IABS R9, R13 ;  /* 0x0000000d00097213 */ /* 0x000fe20000000000 */
[--C-:B------:R-:W-:Y:S01]  /*29f0*/  @!P2 IMAD.IADD R15, R15, 0x1, -R2.reuse ;  /* 0x000000010f0fa824 */ /* 0x100fe200078e0a02 */
[----:B------:R-:W-:Y:S01]  /*2a00*/  ISETP.GT.U32.AND P2, PT, R2, R226, PT ;  /* 0x000000e20200720c */ /* 0x000fe20003f44070 */
[----:B------:R-:W-:Y:S01]  /*2a10*/  @!P3 IMAD.IADD R14, R14, 0x1, -R2 ;  /* 0x000000010e0eb824 */ /* 0x000fe200078e0a02 */
[----:B------:R-:W-:Y:S01]  /*2a20*/  ISETP.GE.AND P3, PT, R12, RZ, PT ;  /* 0x000000ff0c00720c */ /* 0x000fe20003f66270 */
[----:B------:R-:W-:Y:S01]  /*2a30*/  IMAD.MOV R5, RZ, RZ, -R5 ;  /* 0x000000ffff057224 */ /* 0x000fe200078e0a05 */
[----:B------:R-:W1:Y:S01]  /*2a40*/  I2F.RP R12, R53 ;  /* 0x00000035000c7306 */ /* 0x000e620000209400 */
[----:B------:R-:W-:Y:S01]  /*2a50*/  @!P6 IMAD.MOV R15, RZ, RZ, -R15 ;  /* 0x000000ffff0fe224 */ /* 0x000fe200078e0a0f */
[C---:B------:R-:W-:Y:S01]  /*2a60*/  ISETP.GT.U32.AND P0, PT, R2.reuse, R14, PT ;  /* 0x0000000e0200720c */ /* 0x040fe20003f04070 */
[----:B------:R-:W-:Y:S02]  /*2a70*/  IMAD R236, R2, R5, R7 ;  /* 0x0000000502ec7224 */ /* 0x000fe400078e0207 */
[----:B------:R-:W-:-:S04]  /*2a80*/  IMAD.HI.U32 R7, R4, R11, RZ ;  /* 0x0000000b04077227 */ /* 0x000fc800078e00ff */
[----:B------:R-:W-:-:S04]  /*2a90*/  IMAD.HI.U32 R5, R4, R9, RZ ;  /* 0x0000000904057227 */ /* 0x000fc800078e00ff */
[--C-:B------:R-:W-:Y:S01]  /*2aa0*/  @!P4 IMAD.IADD R225, R225, 0x1, -R2.reuse ;  /* 0x00000001e1e1c824 */ /* 0x100fe200078e0a02 */
[----:B------:R-:W-:Y:S01]  /*2ab0*/  ISETP.GT.U32.AND P4, PT, R2, R236, PT ;  /* 0x000000ec0200720c */ /* 0x000fe20003f84070 */
[----:B------:R-:W-:Y:S01]  /*2ac0*/  IMAD.MOV R7, RZ, RZ, -R7 ;  /* 0x000000ffff077224 */ /* 0x000fe200078e0a07 */
[----:B-1----:R-:W1:Y:S01]  /*2ad0*/  MUFU.RCP R12, R12 ;  /* 0x0000000c000c7308 */ /* 0x002e620000001000 */
[--C-:B------:R-:W-:Y:S01]  /*2ae0*/  @!P2 IMAD.IADD R226, R226, 0x1, -R2.reuse ;  /* 0x00000001e2e2a824 */ /* 0x100fe200078e0a02 */
[----:B------:R-:W-:Y:S01]  /*2af0*/  ISETP.GE.AND P2, PT, R24, RZ, PT ;  /* 0x000000ff1800720c */ /* 0x000fe20003f46270 */
[----:B------:R-:W-:Y:S02]  /*2b00*/  IMAD.MOV R5, RZ, RZ, -R5 ;  /* 0x000000ffff057224 */ /* 0x000fe400078e0a05 */
[C---:B------:R-:W-:Y:S01]  /*2b10*/  IMAD R7, R2.reuse, R7, R11 ;  /* 0x0000000702077224 */ /* 0x040fe200078e020b */
[----:B------:R-:W-:Y:S01]  /*2b20*/  ISETP.GT.U32.AND P6, PT, R2, R226, PT ;  /* 0x000000e20200720c */ /* 0x000fe20003fc4070 */
[--C-:B------:R-:W-:Y:S01]  /*2b30*/  @!P5 IMAD.IADD R224, R224, 0x1, -R2.reuse ;  /* 0x00000001e0e0d824 */ /* 0x100fe200078e0a02 */
[----:B------:R-:W-:Y:S01]  /*2b40*/  ISETP.GE.AND P5, PT, R10, RZ, PT ;  /* 0x000000ff0a00720c */ /* 0x000fe20003fa6270 */
[----:B------:R-:W-:Y:S01]  /*2b50*/  IMAD R5, R2, R5, R9 ;  /* 0x0000000502057224 */ /* 0x000fe200078e0209 */
[C---:B------:R-:W-:Y:S01]  /*2b60*/  IADD3 R10, R3.reuse, 0x48, RZ ;  /* 0x00000048030a7810 */ /* 0x040fe20007ffe0ff */
[----:B------:R-:W-:Y:S01]  /*2b70*/  @!P0 IMAD.IADD R14, R14, 0x1, -R2 ;  /* 0x000000010e0e8824 */ /* 0x000fe200078e0a02 */
[C---:B------:R-:W-:Y:S01]  /*2b80*/  ISETP.GT.U32.AND P0, PT, R2.reuse, R7, PT ;  /* 0x000000070200720c */ /* 0x040fe20003f04070 */
[----:B------:R-:W-:Y:S01]  /*2b90*/  @!P1 IMAD.MOV R224, RZ, RZ, -R224 ;  /* 0x000000ffffe09224 */ /* 0x000fe200078e0ae0 */
[----:B------:R-:W-:Y:S01]  /*2ba0*/  ISETP.GT.U32.AND P1, PT, R2, R5, PT ;  /* 0x000000050200720c */ /* 0x000fe20003f24070 */
[----:B------:R-:W-:Y:S01]  /*2bb0*/  @!P4 IMAD.IADD R236, R236, 0x1, -R2 ;  /* 0x00000001ececc824 */ /* 0x000fe200078e0a02 */
[----:B------:R-:W-:Y:S01]  /*2bc0*/  IADD3 R9, R3, 0x44, RZ ;  /* 0x0000004403097810 */ /* 0x000fe20007ffe0ff */
[----:B------:R-:W-:Y:S01]  /*2bd0*/  @!P3 IMAD.MOV R14, RZ, RZ, -R14 ;  /* 0x000000ffff0eb224 */ /* 0x000fe200078e0a0e */
[----:B------:R-:W-:Y:S01]  /*2be0*/  IABS R11, R10 ;  /* 0x0000000a000b7213 */ /* 0x000fe20000000000 */
[----:B------:R-:W-:Y:S01]  /*2bf0*/  @!P6 IMAD.IADD R226, R226, 0x1, -R2 ;  /* 0x00000001e2e2e824 */ /* 0x000fe200078e0a02 */
[----:B------:R-:W-:Y:S01]  /*2c00*/  ISETP.GT.U32.AND P4, PT, R2, R236, PT ;  /* 0x000000ec0200720c */ /* 0x000fe20003f84070 */
[----:B------:R-:W-:Y:S01]  /*2c10*/  @!P5 IMAD.MOV R225, RZ, RZ, -R225 ;  /* 0x000000ffffe1d224 */ /* 0x000fe200078e0ae1 */
[----:B------:R-:W-:Y:S01]  /*2c20*/  ISETP.GE.AND P6, PT, R13, RZ, PT ;  /* 0x000000ff0d00720c */ /* 0x000fe20003fc6270 */
[----:B------:R-:W-:Y:S01]  /*2c30*/  @!P2 IMAD.MOV R226, RZ, RZ, -R226 ;  /* 0x000000ffffe2a224 */ /* 0x000fe200078e0ae2 */
[----:B------:R-:W-:Y:S01]  /*2c40*/  ISETP.GE.AND P5, PT, R8, RZ, PT ;  /* 0x000000ff0800720c */ /* 0x000fe20003fa6270 */
[----:B------:R-:W-:Y:S01]  /*2c50*/  @!P0 IMAD.IADD R7, R7, 0x1, -R2 ;  /* 0x0000000107078824 */ /* 0x000fe200078e0a02 */
[----:B------:R-:W-:Y:S01]  /*2c60*/  IABS R13, R9 ;  /* 0x00000009000d7213 */ /* 0x000fe20000000000 */
[----:B------:R-:W-:Y:S01]  /*2c70*/  IMAD.HI.U32 R8, R4, R11, RZ ;  /* 0x0000000b04087227 */ /* 0x000fe200078e00ff */
[----:B------:R-:W-:-:S02]  /*2c80*/  ISETP.GE.AND P2, PT, R9, RZ, PT ;  /* 0x000000ff0900720c */ /* 0x000fc40003f46270 */
[----:B------:R-:W-:Y:S01]  /*2c90*/  ISETP.GT.U32.AND P3, PT, R2, R7, PT ;  /* 0x000000070200720c */ /* 0x000fe20003f64070 */
[----:B------:R-:W-:Y:S01]  /*2ca0*/  @!P1 IMAD.IADD R5, R5, 0x1, -R2 ;  /* 0x0000000105059824 */ /* 0x000fe200078e0a02 */
[----:B------:R-:W-:Y:S01]  /*2cb0*/  ISETP.GE.AND P1, PT, R10, RZ, PT ;  /* 0x000000ff0a00720c */ /* 0x000fe20003f26270 */
[----:B------:R-:W-:Y:S01]  /*2cc0*/  IMAD.HI.U32 R10, R4, R13, RZ ;  /* 0x0000000d040a7227 */ /* 0x000fe200078e00ff */
[----:B-1----:R-:W-:Y:S02]  /*2cd0*/  IADD3 R9, R12, 0xffffffe, RZ ;  /* 0x0ffffffe0c097810 */ /* 0x002fe40007ffe0ff */
[----:B------:R-:W-:Y:S01]  /*2ce0*/  ISETP.GT.U32.AND P0, PT, R2, R5, PT ;  /* 0x000000050200720c */ /* 0x000fe20003f04070 */
[----:B------:R-:W-:Y:S01]  /*2cf0*/  IMAD.MOV R8, RZ, RZ, -R8 ;  /* 0x000000ffff087224 */ /* 0x000fe200078e0a08 */
[----:B------:R-:W-:Y:S01]  /*2d00*/  IADD3 R12, R3, 0x38, RZ ;  /* 0x00000038030c7810 */ /* 0x000fe20007ffe0ff */
[----:B------:R-:W-:Y:S01]  /*2d10*/  @!P4 IMAD.IADD R236, R236, 0x1, -R2 ;  /* 0x00000001ececc824 */ /* 0x000fe200078e0a02 */
[----:B------:R-:W-:Y:S01]  /*2d20*/  ISETP.GE.AND P4, PT, R25, RZ, PT ;  /* 0x000000ff1900720c */ /* 0x000fe20003f86270 */
[C---:B------:R-:W-:Y:S01]  /*2d30*/  IMAD R11, R2.reuse, R8, R11 ;  /* 0x00000008020b7224 */ /* 0x040fe200078e020b */
[----:B------:R-:W-:Y:S01]  /*2d40*/  IADD3 R8, R3, 0x40, RZ ;  /* 0x0000004003087810 */ /* 0x000fe20007ffe0ff */
[----:B------:R-:W-:Y:S01]  /*2d50*/  IMAD.MOV R10, RZ, RZ, -R10 ;  /* 0x000000ffff0a7224 */ /* 0x000fe200078e0a0a */
[----:B------:R-:W1:Y:S01]  /*2d60*/  F2I.FTZ.U32.TRUNC.NTZ R9, R9 ;  /* 0x0000000900097305 */ /* 0x000e62000021f000 */
[----:B------:R-:W-:Y:S01]  /*2d70*/  @!P5 IMAD.MOV R236, RZ, RZ, -R236 ;  /* 0x000000ffffecd224 */ /* 0x000fe200078e0aec */
[C---:B------:R-:W-:Y:S01]  /*2d80*/  ISETP.GT.U32.AND P5, PT, R2.reuse, R11, PT ;  /* 0x0000000b0200720c */ /* 0x040fe20003fa4070 */
[C---:B------:R-:W-:Y:S01]  /*2d90*/  IMAD R13, R2.reuse, R10, R13 ;  /* 0x0000000a020d7224 */ /* 0x040fe200078e020d */
[----:B------:R-:W-:Y:S01]  /*2da0*/  IABS R25, R8 ;  /* 0x0000000800197213 */ /* 0x000fe20000000000 */
[--C-:B------:R-:W-:Y:S01]  /*2db0*/  @!P3 IMAD.IADD R7, R7, 0x1, -R2.reuse ;  /* 0x000000010707b824 */ /* 0x100fe200078e0a02 */
[----:B------:R-:W-:Y:S01]  /*2dc0*/  IADD3 R10, R3, 0x3c, RZ ;  /* 0x0000003c030a7810 */ /* 0x000fe20007ffe0ff */
[----:B------:R-:W-:Y:S01]  /*2dd0*/  @!P0 IMAD.IADD R5, R5, 0x1, -R2 ;  /* 0x0000000105058824 */ /* 0x000fe200078e0a02 */
[----:B------:R-:W-:Y:S01]  /*2de0*/  ISETP.GT.U32.AND P3, PT, R2, R13, PT ;  /* 0x0000000d0200720c */ /* 0x000fe20003f64070 */
[----:B------:R-:W-:Y:S01]  /*2df0*/  IMAD.MOV.U32 R228, RZ, RZ, R7 ;  /* 0x000000ffffe47224 */ /* 0x000fe200078e0007 */
[----:B------:R-:W-:Y:S01]  /*2e00*/  ISETP.GE.AND P0, PT, R8, RZ, PT ;  /* 0x000000ff0800720c */ /* 0x000fe20003f06270 */
[----:B------:R-:W-:Y:S01]  /*2e10*/  IMAD.HI.U32 R8, R4, R25, RZ ;  /* 0x0000001904087227 */ /* 0x000fe200078e00ff */
[----:B------:R-:W-:-:S03]  /*2e20*/  IABS R27, R10 ;  /* 0x0000000a001b7213 */ /* 0x000fc60000000000 */
[----:B------:R-:W-:Y:S01]  /*2e30*/  @!P5 IMAD.IADD R11, R11, 0x1, -R2 ;  /* 0x000000010b0bd824 */ /* 0x000fe200078e0a02 */
[----:B------:R-:W-:Y:S01]  /*2e40*/  ISETP.GE.AND P5, PT, R10, RZ, PT ;  /* 0x000000ff0a00720c */ /* 0x000fe20003fa6270 */
[----:B------:R-:W-:Y:S02]  /*2e50*/  IMAD.MOV R8, RZ, RZ, -R8 ;  /* 0x000000ffff087224 */ /* 0x000fe400078e0a08 */
[----:B-1----:R-:W-:Y:S02]  /*2e60*/  IMAD.MOV R24, RZ, RZ, -R9 ;  /* 0x000000ffff187224 */ /* 0x002fe400078e0a09 */
[----:B------:R-:W-:Y:S01]  /*2e70*/  @!P3 IMAD.IADD R13, R13, 0x1, -R2 ;  /* 0x000000010d0db824 */ /* 0x000fe200078e0a02 */
[C---:B------:R-:W-:Y:S01]  /*2e80*/  ISETP.GT.U32.AND P3, PT, R2.reuse, R11, PT ;  /* 0x0000000b0200720c */ /* 0x040fe20003f64070 */
[----:B------:R-:W-:Y:S02]  /*2e90*/  IMAD R7, R2, R8, R25 ;  /* 0x0000000802077224 */ /* 0x000fe400078e0219 */
[----:B------:R-:W-:-:S04]  /*2ea0*/  IMAD.HI.U32 R8, R4, R27, RZ ;  /* 0x0000001b04087227 */ /* 0x000fc800078e00ff */
[----:B------:R-:W-:Y:S01]  /*2eb0*/  @!P4 IMAD.MOV R228, RZ, RZ, -R228 ;  /* 0x000000ffffe4c224 */ /* 0x000fe200078e0ae4 */
[----:B------:R-:W-:Y:S01]  /*2ec0*/  ISETP.GE.AND P4, PT, R12, RZ, PT ;  /* 0x000000ff0c00720c */ /* 0x000fe20003f86270 */
[----:B------:R-:W-:Y:S01]  /*2ed0*/  IMAD R31, R24, R53, RZ ;  /* 0x00000035181f7224 */ /* 0x000fe200078e02ff */
[----:B------:R-:W-:Y:S01]  /*2ee0*/  IABS R12, R12 ;  /* 0x0000000c000c7213 */ /* 0x000fe20000000000 */
[----:B------:R-:W-:Y:S02]  /*2ef0*/  IMAD.MOV R24, RZ, RZ, -R8 ;  /* 0x000000ffff187224 */ /* 0x000fe400078e0a08 */
[----:B------:R-:W-:Y:S01]  /*2f00*/  @!P3 IMAD.IADD R11, R11, 0x1, -R2 ;  /* 0x000000010b0bb824 */ /* 0x000fe200078e0a02 */
[----:B------:R-:W-:Y:S01]  /*2f10*/  ISETP.GT.U32.AND P3, PT, R2, R7, PT ;  /* 0x000000070200720c */ /* 0x000fe20003f64070 */
[----:B------:R-:W-:Y:S02]  /*2f20*/  IMAD.MOV.U32 R8, RZ, RZ, RZ ;  /* 0x000000ffff087224 */ /* 0x000fe400078e00ff */
[----:B------:R-:W-:-:S02]  /*2f30*/  IMAD.MOV.U32 R25, RZ, RZ, R12 ;  /* 0x000000ffff197224 */ /* 0x000fc400078e000c */
[----:B------:R-:W-:Y:S01]  /*2f40*/  IMAD.HI.U32 R28, R9, R31, R8 ;  /* 0x0000001f091c7227 */ /* 0x000fe200078e0008 */
[----:B------:R-:W-:Y:S02]  /*2f50*/  IADD3 R8, R3, 0x30, RZ ;  /* 0x0000003003087810 */ /* 0x000fe40007ffe0ff */
[----:B------:R-:W-:Y:S01]  /*2f60*/  IABS R31, R30 ;  /* 0x0000001e001f7213 */ /* 0x000fe20000000000 */
[----:B------:R-:W-:Y:S02]  /*2f70*/  IMAD R9, R2, R24, R27 ;  /* 0x0000001802097224 */ /* 0x000fe400078e021b */
[----:B------:R-:W-:-:S04]  /*2f80*/  IMAD.HI.U32 R10, R4, R25, RZ ;  /* 0x00000019040a7227 */ /* 0x000fc800078e00ff */
[----:B------:R-:W-:Y:S02]  /*2f90*/  @!P3 IMAD.IADD R7, R7, 0x1, -R2 ;  /* 0x000000010707b824 */ /* 0x000fe400078e0a02 */
[----:B------:R-:W-:Y:S01]  /*2fa0*/  @!P1 IMAD.MOV R11, RZ, RZ, -R11 ;  /* 0x000000ffff0b9224 */ /* 0x000fe200078e0a0b */
[C---:B------:R-:W-:Y:S01]  /*2fb0*/  ISETP.GT.U32.AND P1, PT, R2.reuse, R9, PT ;  /* 0x000000090200720c */ /* 0x040fe20003f24070 */
[----:B------:R-:W-:Y:S01]  /*2fc0*/  IMAD.MOV R10, RZ, RZ, -R10 ;  /* 0x000000ffff0a7224 */ /* 0x000fe200078e0a0a */
[C---:B------:R-:W-:Y:S01]  /*2fd0*/  ISETP.GT.U32.AND P3, PT, R2.reuse, R7, PT ;  /* 0x000000070200720c */ /* 0x040fe20003f64070 */
[----:B------:R-:W-:Y:S01]  /*2fe0*/  @!P6 IMAD.MOV R5, RZ, RZ, -R5 ;  /* 0x000000ffff05e224 */ /* 0x000fe200078e0a05 */
[C---:B------:R-:W-:Y:S01]  /*2ff0*/  ISETP.GT.U32.AND P6, PT, R2.reuse, R13, PT ;  /* 0x0000000d0200720c */ /* 0x040fe20003fc4070 */
[----:B------:R-:W-:Y:S02]  /*3000*/  IMAD R25, R2, R10, R25 ;  /* 0x0000000a02197224 */ /* 0x000fe400078e0219 */
[----:B------:R-:W-:-:S04]  /*3010*/  IMAD.HI.U32 R12, R4, R29, RZ ;  /* 0x0000001d040c7227 */ /* 0x000fc800078e00ff */
[----:B------:R-:W-:Y:S02]  /*3020*/  IMAD.MOV R12, RZ, RZ, -R12 ;  /* 0x000000ffff0c7224 */ /* 0x000fe400078e0a0c */
[--C-:B------:R-:W-:Y:S02]  /*3030*/  @!P1 IMAD.IADD R9, R9, 0x1, -R2.reuse ;  /* 0x0000000109099824 */ /* 0x100fe400078e0a02 */
[--C-:B------:R-:W-:Y:S01]  /*3040*/  @!P3 IMAD.IADD R7, R7, 0x1, -R2.reuse ;  /* 0x000000010707b824 */ /* 0x100fe200078e0a02 */
[C---:B------:R-:W-:Y:S01]  /*3050*/  ISETP.GT.U32.AND P3, PT, R2.reuse, R25, PT ;  /* 0x000000190200720c */ /* 0x040fe20003f64070 */
[----:B------:R-:W-:Y:S01]  /*3060*/  @!P6 IMAD.IADD R13, R13, 0x1, -R2 ;  /* 0x000000010d0de824 */ /* 0x000fe200078e0a02 */
[C---:B------:R-:W-:Y:S01]  /*3070*/  ISETP.GT.U32.AND P1, PT, R2.reuse, R9, PT ;  /* 0x000000090200720c */ /* 0x040fe20003f24070 */
[----:B------:R-:W-:Y:S01]  /*3080*/  IMAD R27, R2, R12, R29 ;  /* 0x0000000c021b7224 */ /* 0x000fe200078e021d */
[----:B------:R-:W-:Y:S01]  /*3090*/  IABS R29, R8 ;  /* 0x00000008001d7213 */ /* 0x000fe20000000000 */
[----:B------:R-:W-:Y:S01]  /*30a0*/  IMAD.MOV.U32 R12, RZ, RZ, R13 ;  /* 0x000000ffff0c7224 */ /* 0x000fe200078e000d */
[----:B------:R-:W-:Y:S01]  /*30b0*/  ISETP.GE.AND P6, PT, R26, RZ, PT ;  /* 0x000000ff1a00720c */ /* 0x000fe20003fc6270 */
[----:B------:R-:W-:-:S04]  /*30c0*/  IMAD.HI.U32 R13, R4, R33, RZ ;  /* 0x00000021040d7227 */ /* 0x000fc800078e00ff */
[----:B------:R-:W-:Y:S01]  /*30d0*/  @!P2 IMAD.MOV R12, RZ, RZ, -R12 ;  /* 0x000000ffff0ca224 */ /* 0x000fe200078e0a0c */
[----:B------:R-:W-:Y:S01]  /*30e0*/  ISETP.GE.AND P2, PT, R8, RZ, PT ;  /* 0x000000ff0800720c */ /* 0x000fe20003f46270 */
[----:B------:R-:W-:Y:S02]  /*30f0*/  @!P3 IMAD.IADD R25, R25, 0x1, -R2 ;  /* 0x000000011919b824 */ /* 0x000fe400078e0a02 */
[----:B------:R-:W-:-:S03]  /*3100*/  IMAD.HI.U32 R8, R4, R29, RZ ;  /* 0x0000001d04087227 */ /* 0x000fc600078e00ff */
[C---:B------:R-:W-:Y:S01]  /*3110*/  ISETP.GT.U32.AND P3, PT, R2.reuse, R25, PT ;  /* 0x000000190200720c */ /* 0x040fe20003f64070 */
[----:B------:R-:W-:Y:S01]  /*3120*/  @!P1 IMAD.IADD R9, R9, 0x1, -R2 ;  /* 0x0000000109099824 */ /* 0x000fe200078e0a02 */
[C---:B------:R-:W-:Y:S01]  /*3130*/  ISETP.GT.U32.AND P1, PT, R2.reuse, R27, PT ;  /* 0x0000001b0200720c */ /* 0x040fe20003f24070 */
[----:B------:R-:W-:Y:S02]  /*3140*/  IMAD.MOV R8, RZ, RZ, -R8 ;  /* 0x000000ffff087224 */ /* 0x000fe400078e0a08 */
[----:B------:R-:W-:Y:S02]  /*3150*/  IMAD.MOV R26, RZ, RZ, -R13 ;  /* 0x000000ffff1a7224 */ /* 0x000fe400078e0a0d */
[----:B------:R-:W-:Y:S02]  /*3160*/  IMAD R13, R2, R8, R29 ;  /* 0x00000008020d7224 */ /* 0x000fe400078e021d */
[----:B------:R-:W-:-:S04]  /*3170*/  IMAD.HI.U32 R10, R4, R31, RZ ;  /* 0x0000001f040a7227 */ /* 0x000fc800078e00ff */
[--C-:B------:R-:W-:Y:S01]  /*3180*/  @!P3 IMAD.IADD R25, R25, 0x1, -R2.reuse ;  /* 0x000000011919b824 */ /* 0x100fe200078e0a02 */
[----:B------:R-:W-:Y:S01]  /*3190*/  ISETP.GT.U32.AND P3, PT, R2, R13, PT ;  /* 0x0000000d0200720c */ /* 0x000fe20003f64070 */
[----:B------:R-:W-:Y:S02]  /*31a0*/  @!P1 IMAD.IADD R27, R27, 0x1, -R2 ;  /* 0x000000011b1b9824 */ /* 0x000fe400078e0a02 */
[----:B------:R-:W-:-:S03]  /*31b0*/  IMAD.HI.U32 R24, R4, R35, RZ ;  /* 0x0000002304187227 */ /* 0x000fc600078e00ff */
[C---:B------:R-:W-:Y:S01]  /*31c0*/  ISETP.GT.U32.AND P1, PT, R2.reuse, R27, PT ;  /* 0x0000001b0200720c */ /* 0x040fe20003f24070 */
[----:B------:R-:W-:Y:S02]  /*31d0*/  IMAD.MOV R10, RZ, RZ, -R10 ;  /* 0x000000ffff0a7224 */ /* 0x000fe400078e0a0a */
[----:B------:R-:W-:Y:S02]  /*31e0*/  IMAD.MOV R24, RZ, RZ, -R24 ;  /* 0x000000ffff187224 */ /* 0x000fe400078e0a18 */
[C---:B------:R-:W-:Y:S02]  /*31f0*/  IMAD R29, R2.reuse, R10, R31 ;  /* 0x0000000a021d7224 */ /* 0x040fe400078e021f */
[--C-:B------:R-:W-:Y:S02]  /*3200*/  @!P3 IMAD.IADD R13, R13, 0x1, -R2.reuse ;  /* 0x000000010d0db824 */ /* 0x100fe400078e0a02 */
[C---:B------:R-:W-:Y:S02]  /*3210*/  IMAD R31, R2.reuse, R26, R33 ;  /* 0x0000001a021f7224 */ /* 0x040fe400078e0221 */
[C---:B------:R-:W-:Y:S01]  /*3220*/  IMAD R33, R2.reuse, R24, R35 ;  /* 0x0000001802217224 */ /* 0x040fe200078e0223 */
[----:B------:R-:W-:Y:S01]  /*3230*/  IABS R35, R36 ;  /* 0x0000002400237213 */ /* 0x000fe20000000000 */
[----:B------:R-:W-:Y:S01]  /*3240*/  @!P1 IMAD.IADD R27, R27, 0x1, -R2 ;  /* 0x000000011b1b9824 */ /* 0x000fe200078e0a02 */
[----:B------:R-:W-:Y:S01]  /*3250*/  ISETP.GT.U32.AND P3, PT, R2, R13, PT ;  /* 0x0000000d0200720c */ /* 0x000fe20003f64070 */
[----:B------:R-:W-:Y:S01]  /*3260*/  IMAD.HI.U32 R10, R4, R37, RZ ;  /* 0x00000025040a7227 */ /* 0x000fe200078e00ff */
[----:B------:R-:W-:-:S03]  /*3270*/  ISETP.GT.U32.AND P1, PT, R2, R29, PT ;  /* 0x0000001d0200720c */ /* 0x000fc60003f24070 */
[----:B------:R-:W-:-:S04]  /*3280*/  IMAD.HI.U32 R8, R4, R35, RZ ;  /* 0x0000002304087227 */ /* 0x000fc800078e00ff */
[----:B------:R-:W-:Y:S02]  /*3290*/  IMAD.MOV R8, RZ, RZ, -R8 ;  /* 0x000000ffff087224 */ /* 0x000fe400078e0a08 */
[----:B------:R-:W-:Y:S02]  /*32a0*/  IMAD.MOV R10, RZ, RZ, -R10 ;  /* 0x000000ffff0a7224 */ /* 0x000fe400078e0a0a */
[C---:B------:R-:W-:Y:S02]  /*32b0*/  IMAD R35, R2.reuse, R8, R35 ;  /* 0x0000000802237224 */ /* 0x040fe400078e0223 */
[----:B------:R-:W-:Y:S01]  /*32c0*/  @!P3 IMAD.IADD R13, R13, 0x1, -R2 ;  /* 0x000000010d0db824 */ /* 0x000fe200078e0a02 */
[----:B------:R-:W-:Y:S01]  /*32d0*/  ISETP.GT.U32.AND P3, PT, R2, R31, PT ;  /* 0x0000001f0200720c */ /* 0x000fe20003f64070 */
[----:B------:R-:W-:-:S04]  /*32e0*/  IMAD.HI.U32 R8, R4, R43, RZ ;  /* 0x0000002b04087227 */ /* 0x000fc800078e00ff */
[----:B------:R-:W-:Y:S01]  /*32f0*/  @!P1 IMAD.IADD R29, R29, 0x1, -R2 ;  /* 0x000000011d1d9824 */ /* 0x000fe200078e0a02 */
[C---:B------:R-:W-:Y:S01]  /*3300*/  ISETP.GT.U32.AND P1, PT, R2.reuse, R33, PT ;  /* 0x000000210200720c */ /* 0x040fe20003f24070 */
[----:B------:R-:W-:Y:S02]  /*3310*/  IMAD.MOV R8, RZ, RZ, -R8 ;  /* 0x000000ffff087224 */ /* 0x000fe400078e0a08 */
[C---:B------:R-:W-:Y:S02]  /*3320*/  IMAD R37, R2.reuse, R10, R37 ;  /* 0x0000000a02257224 */ /* 0x040fe400078e0225 */
[C---:B------:R-:W-:Y:S02]  /*3330*/  IMAD R43, R2.reuse, R8, R43 ;  /* 0x00000008022b7224 */ /* 0x040fe400078e022b */
[----:B------:R-:W-:Y:S02]  /*3340*/  IMAD.MOV.U32 R8, RZ, RZ, R7 ;  /* 0x000000ffff087224 */ /* 0x000fe400078e0007 */
[----:B------:R-:W-:Y:S01]  /*3350*/  @!P3 IMAD.IADD R31, R31, 0x1, -R2 ;  /* 0x000000011f1fb824 */ /* 0x000fe200078e0a02 */
[C---:B------:R-:W-:Y:S01]  /*3360*/  ISETP.GT.U32.AND P3, PT, R2.reuse, R35, PT ;  /* 0x000000230200720c */ /* 0x040fe20003f64070 */
[----:B------:R-:W-:Y:S01]  /*3370*/  @!P0 IMAD.MOV R8, RZ, RZ, -R8 ;  /* 0x000000ffff088224 */ /* 0x000fe200078e0a08 */
[----:B------:R-:W-:Y:S01]  /*3380*/  ISETP.GT.U32.AND P0, PT, R2, R29, PT ;  /* 0x0000001d0200720c */ /* 0x000fe20003f04070 */
[----:B------:R-:W-:-:S04]  /*3390*/  IMAD.HI.U32 R24, R4, R39, RZ ;  /* 0x0000002704187227 */ /* 0x000fc800078e00ff */
[----:B------:R-:W-:-:S04]  /*33a0*/  IMAD.HI.U32 R26, R4, R41, RZ ;  /* 0x00000029041a7227 */ /* 0x000fc800078e00ff */
[----:B------:R-:W-:Y:S01]  /*33b0*/  @!P1 IMAD.IADD R33, R33, 0x1, -R2 ;  /* 0x0000000121219824 */ /* 0x000fe200078e0a02 */
[C---:B------:R-:W-:Y:S01]  /*33c0*/  ISETP.GT.U32.AND P1, PT, R2.reuse, R37, PT ;  /* 0x000000250200720c */ /* 0x040fe20003f24070 */
[----:B------:R-:W-:Y:S02]  /*33d0*/  IMAD.MOV R24, RZ, RZ, -R24 ;  /* 0x000000ffff187224 */ /* 0x000fe400078e0a18 */
[----:B------:R-:W-:Y:S02]  /*33e0*/  IMAD.MOV R26, RZ, RZ, -R26 ;  /* 0x000000ffff1a7224 */ /* 0x000fe400078e0a1a */
[C---:B------:R-:W-:Y:S02]  /*33f0*/  IMAD R39, R2.reuse, R24, R39 ;  /* 0x0000001802277224 */ /* 0x040fe400078e0227 */
[C---:B------:R-:W-:Y:S02]  /*3400*/  IMAD R41, R2.reuse, R26, R41 ;  /* 0x0000001a02297224 */ /* 0x040fe400078e0229 */
[--C-:B------:R-:W-:Y:S01]  /*3410*/  @!P3 IMAD.IADD R35, R35, 0x1, -R2.reuse ;  /* 0x000000012323b824 */ /* 0x100fe200078e0a02 */
[C---:B------:R-:W-:Y:S01]  /*3420*/  ISETP.GT.U32.AND P3, PT, R2.reuse, R39, PT ;  /* 0x000000270200720c */ /* 0x040fe20003f64070 */
[----:B------:R-:W-:Y:S01]  /*3430*/  @!P0 IMAD.IADD R29, R29, 0x1, -R2 ;  /* 0x000000011d1d8824 */ /* 0x000fe200078e0a02 */
[----:B------:R-:W-:Y:S01]  /*3440*/  ISETP.GT.U32.AND P0, PT, R2, R41, PT ;  /* 0x000000290200720c */ /* 0x000fe20003f04070 */
[----:B------:R-:W-:-:S04]  /*3450*/  IMAD.HI.U32 R26, R4, R49, RZ ;  /* 0x00000031041a7227 */ /* 0x000fc800078e00ff */
[----:B------:R-:W-:Y:S01]  /*3460*/  @!P1 IMAD.IADD R37, R37, 0x1, -R2 ;  /* 0x0000000125259824 */ /* 0x000fe200078e0a02 */
[C---:B------:R-:W-:Y:S01]  /*3470*/  ISETP.GT.U32.AND P1, PT, R2.reuse, R33, PT ;  /* 0x000000210200720c */ /* 0x040fe20003f24070 */
[----:B------:R-:W-:Y:S01]  /*3480*/  @!P5 IMAD.MOV R9, RZ, RZ, -R9 ;  /* 0x000000ffff09d224 */ /* 0x000fe200078e0a09 */
[----:B------:R-:W-:Y:S01]  /*3490*/  ISETP.GT.U32.AND P5, PT, R2, R31, PT ;  /* 0x0000001f0200720c */ /* 0x000fe20003fa4070 */
[----:B------:R-:W-:-:S04]  /*34a0*/  IMAD.HI.U32 R10, R4, R45, RZ ;  /* 0x0000002d040a7227 */ /* 0x000fc800078e00ff */
        /* <DEDUP_REMOVED lines=9> */
[----:B------:R-:W-:Y:S01]  /*3540*/  @!P6 IMAD.MOV R27, RZ, RZ, -R27 ;  /* 0x000000ffff1be224 */ /* 0x000fe200078e0a1b */
[----:B------:R-:W-:Y:S01]  /*3550*/  ISETP.GT.U32.AND P6, PT, R2, R37, PT ;  /* 0x000000250200720c */ /* 0x000fe20003fc4070 */
[----:B------:R-:W-:-:S04]  /*3560*/  IMAD.HI.U32 R4, R4, R51, RZ ;  /* 0x0000003304047227 */ /* 0x000fc800078e00ff */
[--C-:B------:R-:W-:Y:S01]  /*3570*/  @!P5 IMAD.IADD R31, R31, 0x1, -R2.reuse ;  /* 0x000000011f1fd824 */ /* 0x100fe200078e0a02 */
[C---:B------:R-:W-:Y:S01]  /*3580*/  ISETP.GT.U32.AND P5, PT, R2.reuse, R43, PT ;  /* 0x0000002b0200720c */ /* 0x040fe20003fa4070 */
[----:B------:R-:W-:Y:S01]  /*3590*/  @!P1 IMAD.IADD R33, R33, 0x1, -R2 ;  /* 0x0000000121219824 */ /* 0x000fe200078e0a02 */
[C---:B------:R-:W-:Y:S01]  /*35a0*/  ISETP.GT.U32.AND P1, PT, R2.reuse, R45, PT ;  /* 0x0000002d0200720c */ /* 0x040fe20003f24070 */
[----:B------:R-:W-:Y:S02]  /*35b0*/  IMAD.MOV R4, RZ, RZ, -R4 ;  /* 0x000000ffff047224 */ /* 0x000fe400078e0a04 */
[----:B------:R-:W-:Y:S02]  /*35c0*/  IMAD.MOV R24, RZ, RZ, -R24 ;  /* 0x000000ffff187224 */ /* 0x000fe400078e0a18 */
[C---:B------:R-:W-:Y:S01]  /*35d0*/  IMAD R51, R2.reuse, R4, R51 ;  /* 0x0000000402337224 */ /* 0x040fe200078e0233 */
[----:B------:R-:W-:Y:S01]  /*35e0*/  IABS R4, R54 ;  /* 0x0000003600047213 */ /* 0x000fe20000000000 */
[----:B------:R-:W-:-:S02]  /*35f0*/  IMAD R47, R2, R24, R47 ;  /* 0x00000018022f7224 */ /* 0x000fc400078e022f */
[--C-:B------:R-:W-:Y:S01]  /*3600*/  @!P3 IMAD.IADD R35, R35, 0x1, -R2.reuse ;  /* 0x000000012323b824 */ /* 0x100fe200078e0a02 */
[C---:B------:R-:W-:Y:S01]  /*3610*/  ISETP.GT.U32.AND P3, PT, R2.reuse, R51, PT ;  /* 0x000000330200720c */ /* 0x040fe20003f64070 */
[--C-:B------:R-:W-:Y:S01]  /*3620*/  @!P0 IMAD.IADD R49, R49, 0x1, -R2.reuse ;  /* 0x0000000131318824 */ /* 0x100fe200078e0a02 */
[C---:B------:R-:W-:Y:S01]  /*3630*/  ISETP.GT.U32.AND P0, PT, R2.reuse, R41, PT ;  /* 0x000000290200720c */ /* 0x040fe20003f04070 */
[----:B------:R-:W-:Y:S01]  /*3640*/  @!P6 IMAD.IADD R37, R37, 0x1, -R2 ;  /* 0x000000012525e824 */ /* 0x000fe200078e0a02 */
[----:B------:R-:W-:Y:S01]  /*3650*/  ISETP.GT.U32.AND P6, PT, R2, R47, PT ;  /* 0x0000002f0200720c */ /* 0x000fe20003fc4070 */
[----:B------:R-:W-:-:S04]  /*3660*/  IMAD.HI.U32 R28, R28, R4, RZ ;  /* 0x000000041c1c7227 */ /* 0x000fc800078e00ff */
[--C-:B------:R-:W-:Y:S01]  /*3670*/  @!P5 IMAD.IADD R43, R43, 0x1, -R2.reuse ;  /* 0x000000012b2bd824 */ /* 0x100fe200078e0a02 */
[----:B------:R-:W-:Y:S01]  /*3680*/  ISETP.GE.AND P5, PT, R32, RZ, PT ;  /* 0x000000ff2000720c */ /* 0x000fe20003fa6270 */
[----:B------:R-:W-:Y:S01]  /*3690*/  @!P1 IMAD.IADD R45, R45, 0x1, -R2 ;  /* 0x000000012d2d9824 */ /* 0x000fe200078e0a02 */
[----:B------:R-:W-:Y:S01]  /*36a0*/  ISETP.GE.AND P1, PT, R34, RZ, PT ;  /* 0x000000ff2200720c */ /* 0x000fe20003f26270 */
[----:B------:R-:W-:Y:S02]  /*36b0*/  IMAD.MOV.U32 R242, RZ, RZ, R13 ;  /* 0x000000fffff27224 */ /* 0x000fe400078e000d */
[----:B------:R-:W-:Y:S02]  /*36c0*/  IMAD.MOV R28, RZ, RZ, -R28 ;  /* 0x000000ffff1c7224 */ /* 0x000fe400078e0a1c */
[----:B------:R-:W-:Y:S01]  /*36d0*/  @!P2 IMAD.MOV R242, RZ, RZ, -R242 ;  /* 0x000000fffff2a224 */ /* 0x000fe200078e0af2 */
[C---:B------:R-:W-:Y:S01]  /*36e0*/  ISETP.GT.U32.AND P2, PT, R2.reuse, R43, PT ;  /* 0x0000002b0200720c */ /* 0x040fe20003f44070 */
[----:B------:R-:W-:Y:S01]  /*36f0*/  @!P4 IMAD.MOV R25, RZ, RZ, -R25 ;  /* 0x000000ffff19c224 */ /* 0x000fe200078e0a19 */
[----:B------:R-:W-:Y:S01]  /*3700*/  ISETP.GT.U32.AND P4, PT, R2, R39, PT ;  /* 0x000000270200720c */ /* 0x000fe20003f84070 */
[----:B------:R-:W-:-:S02]  /*3710*/  IMAD R4, R53, R28, R4 ;  /* 0x0000001c35047224 */ /* 0x000fc400078e0204 */
[--C-:B------:R-:W-:Y:S01]  /*3720*/  @!P3 IMAD.IADD R51, R51, 0x1, -R2.reuse ;  /* 0x000000013333b824 */ /* 0x100fe200078e0a02 */
[----:B------:R-:W-:Y:S01]  /*3730*/  ISETP.GE.AND P3, PT, R36, RZ, PT ;  /* 0x000000ff2400720c */ /* 0x000fe20003f66270 */
[--C-:B------:R-:W-:Y:S01]  /*3740*/  @!P0 IMAD.IADD R41, R41, 0x1, -R2.reuse ;  /* 0x0000000129298824 */ /* 0x100fe200078e0a02 */
[----:B------:R-:W-:Y:S01]  /*3750*/  ISETP.GT.U32.AND P0, PT, R53, R4, PT ;  /* 0x000000043500720c */ /* 0x000fe20003f04070 */
[--C-:B------:R-:W-:Y:S01]  /*3760*/  @!P6 IMAD.IADD R47, R47, 0x1, -R2.reuse ;  /* 0x000000012f2fe824 */ /* 0x100fe200078e0a02 */
[----:B------:R-:W-:Y:S01]  /*3770*/  ISETP.GE.AND P6, PT, R38, RZ, PT ;  /* 0x000000ff2600720c */ /* 0x000fe20003fc6270 */
[----:B------:R-:W-:Y:S01]  /*3780*/  @!P1 IMAD.MOV R33, RZ, RZ, -R33 ;  /* 0x000000ffff219224 */ /* 0x000fe200078e0a21 */
[----:B------:R-:W-:Y:S01]  /*3790*/  ISETP.GT.U32.AND P1, PT, R2, R51, PT ;  /* 0x000000330200720c */ /* 0x000fe20003f24070 */
[--C-:B------:R-:W-:Y:S01]  /*37a0*/  @!P2 IMAD.IADD R43, R43, 0x1, -R2.reuse ;  /* 0x000000012b2ba824 */ /* 0x100fe200078e0a02 */
[----:B------:R-:W-:Y:S01]  /*37b0*/  ISETP.GE.AND P2, PT, R40, RZ, PT ;  /* 0x000000ff2800720c */ /* 0x000fe20003f46270 */
[----:B------:R-:W-:Y:S01]  /*37c0*/  @!P4 IMAD.IADD R39, R39, 0x1, -R2 ;  /* 0x000000012727c824 */ /* 0x000fe200078e0a02 */
[----:B------:R-:W-:Y:S01]  /*37d0*/  ISETP.GE.AND P4, PT, R30, RZ, PT ;  /* 0x000000ff1e00720c */ /* 0x000fe20003f86270 */
[----:B------:R-:W-:Y:S01]  /*37e0*/  @!P5 IMAD.MOV R31, RZ, RZ, -R31 ;  /* 0x000000ffff1fd224 */ /* 0x000fe200078e0a1f */
[----:B------:R-:W-:Y:S01]  /*37f0*/  ISETP.GE.AND P5, PT, R3, RZ, PT ;  /* 0x000000ff0300720c */ /* 0x000fe20003fa6270 */
[----:B------:R-:W-:Y:S01]  /*3800*/  @!P3 IMAD.MOV R35, RZ, RZ, -R35 ;  /* 0x000000ffff23b224 */ /* 0x000fe200078e0a23 */
[----:B------:R-:W-:Y:S01]  /*3810*/  SHF.R.S32.HI R3, RZ, 0x1f, R186 ;  /* 0x0000001fff037819 */ /* 0x000fe200000114ba */
[----:B------:R-:W-:Y:S01]  /*3820*/  @!P0 IMAD.IADD R4, R4, 0x1, -R53 ;  /* 0x0000000104048824 */ /* 0x000fe200078e0a35 */
[----:B------:R-:W-:Y:S01]  /*3830*/  LOP3.LUT P0, RZ, R52, 0x40, RZ, 0xc0, !PT ;  /* 0x0000004034ff7812 */ /* 0x000fe2000780c0ff */
[----:B------:R-:W-:Y:S01]  /*3840*/  @!P6 IMAD.MOV R37, RZ, RZ, -R37 ;  /* 0x000000ffff25e224 */ /* 0x000fe200078e0a25 */
[----:B------:R-:W-:Y:S01]  /*3850*/  ISETP.GT.U32.AND P6, PT, R2, R49, PT ;  /* 0x000000310200720c */ /* 0x000fe20003fc4070 */
[--C-:B------:R-:W-:Y:S01]  /*3860*/  @!P1 IMAD.IADD R51, R51, 0x1, -R2.reuse ;  /* 0x0000000133339824 */ /* 0x100fe200078e0a02 */
[----:B------:R-:W-:Y:S01]  /*3870*/  LEA.HI R186, R3, R186, RZ, 0x5 ;  /* 0x000000ba03ba7211 */ /* 0x000fe200078f28ff */
[----:B------:R-:W-:Y:S01]  /*3880*/  @!P2 IMAD.MOV R39, RZ, RZ, -R39 ;  /* 0x000000ffff27a224 */ /* 0x000fe200078e0a27 */
[----:B------:R-:W-:Y:S01]  /*3890*/  ISETP.GE.AND P1, PT, R44, RZ, PT ;  /* 0x000000ff2c00720c */ /* 0x000fe20003f26270 */
[----:B------:R-:W-:Y:S01]  /*38a0*/  @!P4 IMAD.MOV R29, RZ, RZ, -R29 ;  /* 0x000000ffff1dc224 */ /* 0x000fe200078e0a1d */
[----:B------:R-:W-:Y:S01]  /*38b0*/  SEL R3, RZ, 0x90, !P0 ;  /* 0x00000090ff037807 */ /* 0x000fe20004000000 */
[----:B------:R-:W-:Y:S01]  /*38c0*/  IMAD.SHL.U32 R7, R52, 0x2, RZ ;  /* 0x0000000234077824 */ /* 0x000fe200078e00ff */
[----:B------:R-:W-:Y:S01]  /*38d0*/  ISETP.GE.AND P0, PT, R50, RZ, PT ;  /* 0x000000ff3200720c */ /* 0x000fe20003f06270 */
[----:B------:R-:W-:Y:S01]  /*38e0*/  IMAD.SHL.U32 R24, R52, 0x8, RZ ;  /* 0x0000000834187824 */ /* 0x000fe200078e00ff */
[----:B------:R-:W-:Y:S01]  /*38f0*/  ISETP.GT.U32.AND P2, PT, R53, R4, PT ;  /* 0x000000043500720c */ /* 0x000fe20003f44070 */
[----:B------:R-:W-:Y:S01]  /*3900*/  @!P5 IMAD.MOV R51, RZ, RZ, -R51 ;  /* 0x000000ffff33d224 */ /* 0x000fe200078e0a33 */
[C---:B------:R-:W-:Y:S01]  /*3910*/  ISETP.GT.U32.AND P4, PT, R2.reuse, R45, PT ;  /* 0x0000002d0200720c */ /* 0x040fe20003f84070 */
[----:B------:R-:W-:Y:S01]  /*3920*/  @!P6 IMAD.IADD R49, R49, 0x1, -R2 ;  /* 0x000000013131e824 */ /* 0x000fe200078e0a02 */
[----:B------:R-:W-:-:S02]  /*3930*/  ISETP.GT.U32.AND P3, PT, R2, R47, PT ;  /* 0x0000002f0200720c */ /* 0x000fc40003f64070 */
[----:B------:R-:W-:Y:S01]  /*3940*/  ISETP.GE.AND P6, PT, R48, RZ, PT ;  /* 0x000000ff3000720c */ /* 0x000fe20003fc6270 */
[----:B------:R-:W-:Y:S01]  /*3950*/  @!P1 IMAD.MOV R43, RZ, RZ, -R43 ;  /* 0x000000ffff2b9224 */ /* 0x000fe200078e0a2b */
[----:B------:R-:W-:Y:S02]  /*3960*/  ISETP.GE.AND P1, PT, R54, RZ, PT ;  /* 0x000000ff3600720c */ /* 0x000fe40003f26270 */
[----:B------:R-:W-:Y:S01]  /*3970*/  LOP3.LUT R24, R24, 0x30, R7, 0x48, !PT ;  /* 0x0000003018187812 */ /* 0x000fe200078e4807 */
[----:B------:R-:W-:Y:S01]  /*3980*/  @!P0 IMAD.MOV R49, RZ, RZ, -R49 ;  /* 0x000000ffff318224 */ /* 0x000fe200078e0a31 */
[----:B------:R-:W-:Y:S01]  /*3990*/  ISETP.NE.AND P0, PT, RZ, c[0x0][0x178], PT ;  /* 0x00005e00ff007a0c */ /* 0x000fe20003f05270 */
[----:B------:R-:W-:Y:S01]  /*39a0*/  @!P2 IMAD.IADD R4, R4, 0x1, -R53 ;  /* 0x000000010404a824 */ /* 0x000fe200078e0a35 */
[----:B------:R-:W-:Y:S01]  /*39b0*/  ISETP.NE.AND P2, PT, RZ, c[0x0][0x17c], PT ;  /* 0x00005f00ff007a0c */ /* 0x000fe20003f45270 */
[--C-:B------:R-:W-:Y:S01]  /*39c0*/  @!P4 IMAD.IADD R45, R45, 0x1, -R2.reuse ;  /* 0x000000012d2dc824 */ /* 0x100fe200078e0a02 */
[----:B------:R-:W-:Y:S01]  /*39d0*/  ISETP.GE.AND P4, PT, R42, RZ, PT ;  /* 0x000000ff2a00720c */ /* 0x000fe20003f86270 */
[----:B------:R-:W-:Y:S01]  /*39e0*/  @!P3 IMAD.IADD R47, R47, 0x1, -R2 ;  /* 0x000000012f2fb824 */ /* 0x000fe200078e0a02 */
[----:B------:R-:W-:-:S02]  /*39f0*/  LOP3.LUT R2, R52, 0x7, RZ, 0xc0, !PT ;  /* 0x0000000734027812 */ /* 0x000fc400078ec0ff */
[C---:B------:R-:W-:Y:S01]  /*3a00*/  SEL R59, R251.reuse, R59, !P2 ;  /* 0x0000003bfb3b7207 */ /* 0x040fe20005000000 */
[----:B------:R-:W-:Y:S01]  /*3a10*/  @!P1 IMAD.MOV R4, RZ, RZ, -R4 ;  /* 0x000000ffff049224 */ /* 0x000fe200078e0a04 */
[----:B------:R-:W-:Y:S01]  /*3a20*/  ISETP.GE.AND P3, PT, R46, RZ, PT ;  /* 0x000000ff2e00720c */ /* 0x000fe20003f66270 */
[C---:B------:R-:W-:Y:S01]  /*3a30*/  IMAD R10, R2.reuse, 0x90, RZ ;  /* 0x00000090020a7824 */ /* 0x040fe200078e02ff */
[C---:B------:R-:W-:Y:S01]  /*3a40*/  SEL R191, R251.reuse, R191, !P2 ;  /* 0x000000bffbbf7207 */ /* 0x040fe20005000000 */
[----:B------:R-:W-:Y:S01]  /*3a50*/  IMAD R13, R2, 0x4, R55 ;  /* 0x00000004020d7824 */ /* 0x000fe200078e0237 */
[----:B------:R-:W-:Y:S01]  /*3a60*/  SEL R58, R251, R58, !P2 ;  /* 0x0000003afb3a7207 */ /* 0x000fe20005000000 */
[----:B------:R-:W-:Y:S01]  /*3a70*/  IMAD R59, R59, c[0x0][0x190], RZ ;  /* 0x000064003b3b7a24 */ /* 0x000fe200078e02ff */
[----:B------:R-:W-:Y:S01]  /*3a80*/  @!P0 LOP3.LUT R4, RZ, c[0x0][0x178], RZ, 0x33, !PT ;  /* 0x00005e00ff048a12 */ /* 0x000fe200078e33ff */
[----:B------:R-:W-:Y:S01]  /*3a90*/  IMAD R191, R191, c[0x0][0x190], RZ ;  /* 0x00006400bfbf7a24 */ /* 0x000fe200078e02ff */
[----:B------:R-:W-:Y:S01]  /*3aa0*/  SEL R188, R251, R188, !P2 ;  /* 0x000000bcfbbc7207 */ /* 0x000fe20005000000 */
[----:B------:R-:W-:Y:S01]  /*3ab0*/  IMAD R58, R58, c[0x0][0x190], RZ ;  /* 0x000064003a3a7a24 */ /* 0x000fe200078e02ff */
[----:B------:R-:W-:Y:S01]  /*3ac0*/  LOP3.LUT R10, R10, 0x10, R7, 0x78, !PT ;  /* 0x000000100a0a7812 */ /* 0x000fe200078e7807 */
[----:B------:R-:W-:Y:S01]  /*3ad0*/  IMAD.U32 R7, R13, 0x10, R24 ;  /* 0x000000100d077824 */ /* 0x000fe200078e0018 */
[----:B------:R-:W-:Y:S01]  /*3ae0*/  SEL R13, R251, R5, !P2 ;  /* 0x00000005fb0d7207 */ /* 0x000fe20005000000 */
[----:B------:R-:W-:Y:S01]  /*3af0*/  IMAD R5, R4, c[0x0][0x184], RZ ;  /* 0x0000610004057a24 */ /* 0x000fe200078e02ff */
[----:B------:R-:W-:Y:S01]  /*3b00*/  LEA R70, P1, R59, c[0x0][0x168], 0x1 ;  /* 0x00005a003b467a11 */ /* 0x000fe200078208ff */
[----:B------:R-:W-:Y:S01]  /*3b10*/  IMAD R188, R188, c[0x0][0x190], RZ ;  /* 0x00006400bcbc7a24 */ /* 0x000fe200078e02ff */
[C---:B------:R-:W-:Y:S01]  /*3b20*/  SEL R194, R251.reuse, R194, !P2 ;  /* 0x000000c2fbc27207 */ /* 0x040fe20005000000 */
[----:B------:R-:W-:Y:S01]  /*3b30*/  @!P3 IMAD.MOV R45, RZ, RZ, -R45 ;  /* 0x000000ffff2db224 */ /* 0x000fe200078e0a2d */
[C---:B------:R-:W-:Y:S01]  /*3b40*/  SEL R57, R251.reuse, R57, !P2 ;  /* 0x00000039fb397207 */ /* 0x040fe20005000000 */
[----:B------:R-:W-:Y:S01]  /*3b50*/  @!P4 IMAD.MOV R41, RZ, RZ, -R41 ;  /* 0x000000ffff29c224 */ /* 0x000fe200078e0a29 */
[----:B------:R-:W-:Y:S01]  /*3b60*/  SEL R189, R251, R189, !P2 ;  /* 0x000000bdfbbd7207 */ /* 0x000fe20005000000 */
[----:B------:R-:W-:Y:S01]  /*3b70*/  @!P6 IMAD.MOV R47, RZ, RZ, -R47 ;  /* 0x000000ffff2fe224 */ /* 0x000fe200078e0a2f */
[----:B------:R-:W-:Y:S01]  /*3b80*/  LEA R71, P3, R191, c[0x0][0x168], 0x1 ;  /* 0x00005a00bf477a11 */ /* 0x000fe200078608ff */
[----:B------:R1:W-:Y:S01]  /*3b90*/  STL [R1+0xac], R70 ;  /* 0x0000ac4601007387 */ /* 0x0003e20000100800 */
[----:B------:R-:W-:Y:S01]  /*3ba0*/  IMAD R194, R194, c[0x0][0x190], RZ ;  /* 0x00006400c2c27a24 */ /* 0x000fe200078e02ff */
[----:B------:R-:W-:Y:S01]  /*3bb0*/  LEA R4, P6, R5, c[0x0][0x160], 0x1 ;  /* 0x0000580005047a11 */ /* 0x000fe200078c08ff */
[----:B------:R-:W-:Y:S01]  /*3bc0*/  IMAD R57, R57, c[0x0][0x190], RZ ;  /* 0x0000640039397a24 */ /* 0x000fe200078e02ff */
[----:B------:R-:W-:Y:S01]  /*3bd0*/  LEA R252, P0, R188, c[0x0][0x168], 0x1 ;  /* 0x00005a00bcfc7a11 */ /* 0x000fe200078008ff */
[----:B------:R-:W-:Y:S01]  /*3be0*/  IMAD R189, R189, c[0x0][0x190], RZ ;  /* 0x00006400bdbd7a24 */ /* 0x000fe200078e02ff */
[C---:B------:R-:W-:Y:S01]  /*3bf0*/  SEL R197, R251.reuse, R197, !P2 ;  /* 0x000000c5fbc57207 */ /* 0x040fe20005000000 */
[----:B------:R2:W-:Y:S01]  /*3c00*/  STL [R1+0x4], R71 ;  /* 0x0000044701007387 */ /* 0x0005e20000100800 */
[----:B------:R-:W-:Y:S01]  /*3c10*/  SEL R56, R251, R56, !P2 ;  /* 0x00000038fb387207 */ /* 0x000fe20005000000 */
[----:B------:R-:W-:Y:S01]  /*3c20*/  IMAD R13, R13, c[0x0][0x190], RZ ;  /* 0x000064000d0d7a24 */ /* 0x000fe200078e02ff */
[----:B-1----:R-:W-:Y:S01]  /*3c30*/  LEA R70, P4, R58, c[0x0][0x168], 0x1 ;  /* 0x00005a003a467a11 */ /* 0x002fe200078808ff */
[----:B------:R-:W-:Y:S01]  /*3c40*/  IMAD R197, R197, c[0x0][0x190], RZ ;  /* 0x00006400c5c57a24 */ /* 0x000fe200078e02ff */
[----:B------:R-:W-:Y:S01]  /*3c50*/  LOP3.LUT R185, R10, 0x400, R185, 0xf8, !PT ;  /* 0x000004000ab97812 */ /* 0x000fe200078ef8b9 */
[----:B------:R-:W-:Y:S01]  /*3c60*/  IMAD R56, R56, c[0x0][0x190], RZ ;  /* 0x0000640038387a24 */ /* 0x000fe200078e02ff */
[C---:B------:R-:W-:Y:S01]  /*3c70*/  SEL R192, R251.reuse, R192, !P2 ;  /* 0x000000c0fbc07207 */ /* 0x040fe20005000000 */
[----:B------:R1:W-:Y:S01]  /*3c80*/  STL [R1+0xb0], R70 ;  /* 0x0000b04601007387 */ /* 0x0003e20000100800 */
[C---:B------:R-:W-:Y:S01]  /*3c90*/  SEL R238, R251.reuse, R11, !P2 ;  /* 0x0000000bfbee7207 */ /* 0x040fe20005000000 */
[----:B0-----:R-:W-:Y:S01]  /*3ca0*/  CS2R R54, SRZ ;  /* 0x0000000000367805 */ /* 0x001fe2000001ff00 */
[C---:B------:R-:W-:Y:S01]  /*3cb0*/  SEL R229, R251.reuse, R8, !P2 ;  /* 0x00000008fbe57207 */ /* 0x040fe20005000000 */
[----:B------:R-:W-:Y:S01]  /*3cc0*/  IMAD R192, R192, c[0x0][0x190], RZ ;  /* 0x00006400c0c07a24 */ /* 0x000fe200078e02ff */
[----:B------:R-:W-:Y:S01]  /*3cd0*/  SEL R240, R251, R9, !P2 ;  /* 0x00000009fbf07207 */ /* 0x000fe20005000000 */
[----:B------:R-:W-:Y:S01]  /*3ce0*/  IMAD R238, R238, c[0x0][0x190], RZ ;  /* 0x00006400eeee7a24 */ /* 0x000fe200078e02ff */
[----:B------:R-:W-:Y:S01]  /*3cf0*/  LEA.HI.X.SX32 R5, R5, c[0x0][0x164], 0x1, P6 ;  /* 0x0000590005057a11 */ /* 0x000fe200030f0eff */
[----:B------:R-:W-:Y:S01]  /*3d00*/  IMAD R229, R229, c[0x0][0x190], RZ ;  /* 0x00006400e5e57a24 */ /* 0x000fe200078e02ff */
[C---:B------:R-:W-:Y:S01]  /*3d10*/  SEL R195, R251.reuse, R195, !P2 ;  /* 0x000000c3fbc37207 */ /* 0x040fe20005000000 */
[----:B------:R-:W-:Y:S01]  /*3d20*/  IMAD R240, R240, c[0x0][0x190], RZ ;  /* 0x00006400f0f07a24 */ /* 0x000fe200078e02ff */
[----:B------:R-:W-:-:S02]  /*3d30*/  SEL R198, R251, R198, !P2 ;  /* 0x000000c6fbc67207 */ /* 0x000fc40005000000 */
[----:B------:R-:W-:Y:S01]  /*3d40*/  SEL R200, R251, R200, !P2 ;  /* 0x000000c8fbc87207 */ /* 0x000fe20005000000 */
[----:B------:R-:W-:Y:S01]  /*3d50*/  IMAD R195, R195, c[0x0][0x190], RZ ;  /* 0x00006400c3c37a24 */ /* 0x000fe200078e02ff */
[C---:B------:R-:W-:Y:S01]  /*3d60*/  SEL R23, R251.reuse, R23, !P2 ;  /* 0x00000017fb177207 */ /* 0x040fe20005000000 */
[----:B------:R-:W-:Y:S01]  /*3d70*/  IMAD R198, R198, c[0x0][0x190], RZ ;  /* 0x00006400c6c67a24 */ /* 0x000fe200078e02ff */
[C---:B------:R-:W-:Y:S01]  /*3d80*/  SEL R201, R251.reuse, R201, !P2 ;  /* 0x000000c9fbc97207 */ /* 0x040fe20005000000 */
[----:B------:R-:W-:Y:S01]  /*3d90*/  IMAD R200, R200, c[0x0][0x190], RZ ;  /* 0x00006400c8c87a24 */ /* 0x000fe200078e02ff */
[----:B------:R-:W-:Y:S01]  /*3da0*/  SEL R203, R251, R203, !P2 ;  /* 0x000000cbfbcb7207 */ /* 0x000fe20005000000 */
[----:B------:R-:W-:Y:S01]  /*3db0*/  IMAD R23, R23, c[0x0][0x190], RZ ;  /* 0x0000640017177a24 */ /* 0x000fe200078e02ff */
[----:B------:R-:W-:Y:S01]  /*3dc0*/  SEL R22, R251, R22, !P2 ;  /* 0x00000016fb167207 */ /* 0x000fe20005000000 */
[----:B------:R-:W-:Y:S01]  /*3dd0*/  IMAD R201, R201, c[0x0][0x190], RZ ;  /* 0x00006400c9c97a24 */ /* 0x000fe200078e02ff */
[----:B------:R-:W-:Y:S01]  /*3de0*/  SEL R204, R251, R204, !P2 ;  /* 0x000000ccfbcc7207 */ /* 0x000fe20005000000 */
[----:B------:R-:W-:Y:S01]  /*3df0*/  IMAD R203, R203, c[0x0][0x190], RZ ;  /* 0x00006400cbcb7a24 */ /* 0x000fe200078e02ff */
[C---:B------:R-:W-:Y:S01]  /*3e00*/  SEL R206, R251.reuse, R206, !P2 ;  /* 0x000000cefbce7207 */ /* 0x040fe20005000000 */
        /* <DEDUP_REMOVED lines=43> */
[C---:B------:R-:W-:Y:S01]  /*40c0*/  SEL R14, R251.reuse, R14, !P2 ;  /* 0x0000000efb0e7207 */ /* 0x040fe20005000000 */
        /* <DEDUP_REMOVED lines=37> */
[----:B--2---:R-:W-:Y:S01]  /*4320*/  LEA R71, P6, R194, c[0x0][0x168], 0x1 ;  /* 0x00005a00c2477a11 */ /* 0x004fe200078c08ff */
[----:B------:R-:W-:Y:S01]  /*4330*/  IMAD R249, R249, c[0x0][0x190], RZ ;  /* 0x00006400f9f97a24 */ /* 0x000fe200078e02ff */
[----:B------:R-:W-:Y:S01]  /*4340*/  LEA.HI.X.SX32 R188, R188, c[0x0][0x16c], 0x1, P0 ;  /* 0x00005b00bcbc7a11 */ /* 0x000fe200000f0eff */
[----:B------:R-:W-:Y:S01]  /*4350*/  IMAD R250, R250, c[0x0][0x190], RZ ;  /* 0x00006400fafa7a24 */ /* 0x000fe200078e02ff */
[----:B------:R-:W-:Y:S01]  /*4360*/  SEL R251, R251, R51, !P2 ;  /* 0x00000033fbfb7207 */ /* 0x000fe20005000000 */
[----:B------:R-:W-:Y:S01]  /*4370*/  STL [R1+0xc], R71 ;  /* 0x00000c4701007387 */ /* 0x000fe20000100800 */
[----:B-1----:R-:W-:Y:S01]  /*4380*/  LEA R70, P0, R57, c[0x0][0x168], 0x1 ;  /* 0x00005a0039467a11 */ /* 0x002fe200078008ff */
[----:B------:R-:W-:Y:S01]  /*4390*/  CS2R R40, SRZ ;  /* 0x0000000000287805 */ /* 0x000fe2000001ff00 */
[----:B------:R-:W-:Y:S01]  /*43a0*/  LEA R190, P2, R189, c[0x0][0x168], 0x1 ;  /* 0x00005a00bdbe7a11 */ /* 0x000fe200078408ff */
[----:B------:R-:W-:Y:S01]  /*43b0*/  IMAD R251, R251, c[0x0][0x190], RZ ;  /* 0x00006400fbfb7a24 */ /* 0x000fe200078e02ff */
[----:B------:R-:W-:Y:S01]  /*43c0*/  LEA.HI.X.SX32 R59, R59, c[0x0][0x16c], 0x1, P1 ;  /* 0x00005b003b3b7a11 */ /* 0x000fe200008f0eff */
[----:B------:R0:W-:Y:S01]  /*43d0*/  STL [R1+0xb4], R70 ;  /* 0x0000b44601007387 */ /* 0x0001e20000100800 */
[----:B------:R-:W-:Y:S01]  /*43e0*/  LEA.HI.X.SX32 R189, R189, c[0x0][0x16c], 0x1, P2 ;  /* 0x00005b00bdbd7a11 */ /* 0x000fe200010f0eff */
[----:B------:R-:W-:Y:S01]  /*43f0*/  CS2R R42, SRZ ;  /* 0x00000000002a7805 */ /* 0x000fe2000001ff00 */
[----:B------:R-:W-:Y:S01]  /*4400*/  LEA.HI.X.SX32 R191, R191, c[0x0][0x16c], 0x1, P3 ;  /* 0x00005b00bfbf7a11 */ /* 0x000fe200018f0eff */
[----:B------:R1:W-:Y:S01]  /*4410*/  STL [R1], R59 ;  /* 0x0000003b01007387 */ /* 0x0003e20000100800 */
[----:B------:R-:W-:Y:S01]  /*4420*/  LEA R193, P5, R192, c[0x0][0x168], 0x1 ;  /* 0x00005a00c0c17a11 */ /* 0x000fe200078a08ff */
[----:B------:R-:W-:Y:S01]  /*4430*/  CS2R R36, SRZ ;  /* 0x0000000000247805 */ /* 0x000fe2000001ff00 */
[----:B------:R-:W-:Y:S01]  /*4440*/  LEA.HI.X.SX32 R58, R58, c[0x0][0x16c], 0x1, P4 ;  /* 0x00005b003a3a7a11 */ /* 0x000fe200020f0eff */
[----:B------:R-:W-:Y:S01]  /*4450*/  CS2R R38, SRZ ;  /* 0x0000000000267805 */ /* 0x000fe2000001ff00 */
[----:B------:R-:W-:Y:S01]  /*4460*/  LEA.HI.X.SX32 R192, R192, c[0x0][0x16c], 0x1, P5 ;  /* 0x00005b00c0c07a11 */ /* 0x000fe200028f0eff */
[----:B------:R-:W-:Y:S01]  /*4470*/  CS2R R32, SRZ ;  /* 0x0000000000207805 */ /* 0x000fe2000001ff00 */
[----:B0-----:R-:W-:Y:S01]  /*4480*/  LEA R70, P2, R197, c[0x0][0x168], 0x1 ;  /* 0x00005a00c5467a11 */ /* 0x001fe200078408ff */
[----:B------:R-:W-:Y:S01]  /*4490*/  CS2R R34, SRZ ;  /* 0x0000000000227805 */ /* 0x000fe2000001ff00 */
[----:B------:R-:W-:Y:S01]  /*44a0*/  LEA.HI.X.SX32 R194, R194, c[0x0][0x16c], 0x1, P6 ;  /* 0x00005b00c2c27a11 */ /* 0x000fe200030f0eff */
[----:B------:R-:W-:Y:S01]  /*44b0*/  CS2R R28, SRZ ;  /* 0x00000000001c7805 */ /* 0x000fe2000001ff00 */
[----:B-1----:R-:W-:Y:S01]  /*44c0*/  LEA R59, P3, R56, c[0x0][0x168], 0x1 ;  /* 0x00005a00383b7a11 */ /* 0x002fe200078608ff */
[----:B------:R-:W-:Y:S01]  /*44d0*/  STL [R1+0x14], R70 ;  /* 0x0000144601007387 */ /* 0x000fe20000100800 */
[----:B------:R-:W-:Y:S01]  /*44e0*/  LEA R196, P1, R195, c[0x0][0x168], 0x1 ;  /* 0x00005a00c3c47a11 */ /* 0x000fe200078208ff */
[----:B------:R-:W-:Y:S01]  /*44f0*/  CS2R R30, SRZ ;  /* 0x00000000001e7805 */ /* 0x000fe2000001ff00 */
[----:B------:R-:W-:Y:S01]  /*4500*/  LEA.HI.X.SX32 R57, R57, c[0x0][0x16c], 0x1, P0 ;  /* 0x00005b0039397a11 */ /* 0x000fe200000f0eff */
[----:B------:R0:W-:Y:S01]  /*4510*/  STL [R1+0xb8], R59 ;  /* 0x0000b83b01007387 */ /* 0x0001e20000100800 */
[----:B------:R-:W-:Y:S01]  /*4520*/  LEA.HI.X.SX32 R195, R195, c[0x0][0x16c], 0x1, P1 ;  /* 0x00005b00c3c37a11 */ /* 0x000fe200008f0eff */
[----:B------:R-:W-:Y:S01]  /*4530*/  CS2R R24, SRZ ;  /* 0x0000000000187805 */ /* 0x000fe2000001ff00 */
[----:B------:R-:W-:Y:S01]  /*4540*/  LEA.HI.X.SX32 R197, R197, c[0x0][0x16c], 0x1, P2 ;  /* 0x00005b00c5c57a11 */ /* 0x000fe200010f0eff */
[----:B------:R1:W-:Y:S01]  /*4550*/  STL [R1+0x8], R58 ;  /* 0x0000083a01007387 */ /* 0x0003e20000100800 */
[----:B------:R-:W-:Y:S01]  /*4560*/  LEA R199, P4, R198, c[0x0][0x168], 0x1 ;  /* 0x00005a00c6c77a11 */ /* 0x000fe200078808ff */
[----:B------:R-:W-:Y:S01]  /*4570*/  CS2R R26, SRZ ;  /* 0x00000000001a7805 */ /* 0x000fe2000001ff00 */
[----:B------:R-:W-:Y:S01]  /*4580*/  LEA.HI.X.SX32 R56, R56, c[0x0][0x16c], 0x1, P3 ;  /* 0x00005b0038387a11 */ /* 0x000fe200018f0eff */
[----:B------:R-:W-:Y:S01]  /*4590*/  CS2R R44, SRZ ;  /* 0x00000000002c7805 */ /* 0x000fe2000001ff00 */
[----:B------:R-:W-:Y:S01]  /*45a0*/  LEA.HI.X.SX32 R198, R198, c[0x0][0x16c], 0x1, P4 ;  /* 0x00005b00c6c67a11 */ /* 0x000fe200020f0eff */
[----:B------:R-:W-:Y:S01]  /*45b0*/  CS2R R46, SRZ ;  /* 0x00000000002e7805 */ /* 0x000fe2000001ff00 */
[C---:B0-----:R-:W-:Y:S01]  /*45c0*/  LEA R59, P5, R200.reuse, c[0x0][0x168], 0x1 ;  /* 0x00005a00c83b7a11 */ /* 0x041fe200078a08ff */
[----:B------:R-:W-:Y:S01]  /*45d0*/  CS2R R48, SRZ ;  /* 0x0000000000307805 */ /* 0x000fe2000001ff00 */
[----:B------:R-:W-:Y:S01]  /*45e0*/  LEA R202, P0, R201, c[0x0][0x168], 0x1 ;  /* 0x00005a00c9ca7a11 */ /* 0x000fe200078008ff */
[----:B------:R-:W-:Y:S01]  /*45f0*/  CS2R R50, SRZ ;  /* 0x0000000000327805 */ /* 0x000fe2000001ff00 */
[C---:B-1----:R-:W-:Y:S01]  /*4600*/  LEA R58, P6, R23.reuse, c[0x0][0x168], 0x1 ;  /* 0x00005a00173a7a11 */ /* 0x042fe200078c08ff */
[----:B------:R-:W-:Y:S01]  /*4610*/  STL [R1+0x1c], R59 ;  /* 0x00001c3b01007387 */ /* 0x000fe20000100800 */
[----:B------:R-:W-:Y:S01]  /*4620*/  LEA.HI.X.SX32 R200, R200, c[0x0][0x16c], 0x1, P5 ;  /* 0x00005b00c8c87a11 */ /* 0x000fe200028f0eff */
[----:B------:R-:W-:Y:S01]  /*4630*/  CS2R R70, SRZ ;  /* 0x0000000000467805 */ /* 0x000fe2000001ff00 */
[----:B------:R-:W-:Y:S01]  /*4640*/  LEA.HI.X.SX32 R23, R23, c[0x0][0x16c], 0x1, P6 ;  /* 0x00005b0017177a11 */ /* 0x000fe200030f0eff */
[----:B------:R0:W-:Y:S01]  /*4650*/  STL [R1+0xbc], R58 ;  /* 0x0000bc3a01007387 */ /* 0x0001e20000100800 */
[----:B------:R-:W-:-:S02]  /*4660*/  LEA.HI.X.SX32 R201, R201, c[0x0][0x16c], 0x1, P0 ;  /* 0x00005b00c9c97a11 */ /* 0x000fc400000f0eff */
[C---:B------:R-:W-:Y:S01]  /*4670*/  LEA R205, P3, R204.reuse, c[0x0][0x168], 0x1 ;  /* 0x00005a00cccd7a11 */ /* 0x040fe200078608ff */
[----:B------:R1:W-:Y:S01]  /*4680*/  STL [R1+0x10], R57 ;  /* 0x0000103901007387 */ /* 0x0003e20000100800 */
[C---:B------:R-:W-:Y:S02]  /*4690*/  LEA R208, P6, R207.reuse, c[0x0][0x168], 0x1 ;  /* 0x00005a00cfd07a11 */ /* 0x040fe400078c08ff */
[----:B------:R-:W-:Y:S02]  /*46a0*/  LEA.HI.X.SX32 R204, R204, c[0x0][0x16c], 0x1, P3 ;  /* 0x00005b00cccc7a11 */ /* 0x000fe400018f0eff */
[----:B------:R-:W-:Y:S02]  /*46b0*/  LEA.HI.X.SX32 R207, R207, c[0x0][0x16c], 0x1, P6 ;  /* 0x00005b00cfcf7a11 */ /* 0x000fe400030f0eff */
[----:B0-----:R-:W-:Y:S02]  /*46c0*/  LEA R58, P1, R203, c[0x0][0x168], 0x1 ;  /* 0x00005a00cb3a7a11 */ /* 0x001fe400078208ff */
[----:B------:R-:W-:-:S02]  /*46d0*/  LOP3.LUT R2, R52, 0x1f, RZ, 0xc0, !PT ;  /* 0x0000001f34027812 */ /* 0x000fc400078ec0ff */
[C---:B-1----:R-:W-:Y:S01]  /*46e0*/  LEA R57, P2, R22.reuse, c[0x0][0x168], 0x1 ;  /* 0x00005a0016397a11 */ /* 0x042fe200078408ff */
[----:B------:R-:W-:Y:S01]  /*46f0*/  STL [R1+0x24], R58 ;  /* 0x0000243a01007387 */ /* 0x000fe20000100800 */
[----:B------:R-:W-:Y:S01]  /*4700*/  LEA.HI.X.SX32 R203, R203, c[0x0][0x16c], 0x1, P1 ;  /* 0x00005b00cbcb7a11 */ /* 0x000fe200008f0eff */
[----:B------:R-:W-:Y:S01]  /*4710*/  CS2R R52, SRZ ;  /* 0x0000000000347805 */ /* 0x000fe2000001ff00 */
[----:B------:R-:W-:Y:S01]  /*4720*/  LEA.HI.X.SX32 R22, R22, c[0x0][0x16c], 0x1, P2 ;  /* 0x00005b0016167a11 */ /* 0x000fe200010f0eff */
[----:B------:R0:W-:Y:S01]  /*4730*/  STL [R1+0xc0], R57 ;  /* 0x0000c03901007387 */ /* 0x0001e20000100800 */
[C---:B------:R-:W-:Y:S02]  /*4740*/  LEA R211, P2, R210.reuse, c[0x0][0x168], 0x1 ;  /* 0x00005a00d2d37a11 */ /* 0x040fe400078408ff */
[----:B------:R-:W-:Y:S01]  /*4750*/  LOP3.LUT R0, R3, R0, RZ, 0x3c, !PT ;  /* 0x0000000003007212 */ /* 0x000fe200078e3cff */
[----:B------:R1:W-:Y:S01]  /*4760*/  STL [R1+0x18], R56 ;  /* 0x0000183801007387 */ /* 0x0003e20000100800 */
[----:B------:R-:W-:Y:S01]  /*4770*/  LEA.HI.X.SX32 R210, R210, c[0x0][0x16c], 0x1, P2 ;  /* 0x00005b00d2d27a11 */ /* 0x000fe200010f0eff */
[----:B------:R-:W-:Y:S01]  /*4780*/  IMAD R3, R187, c[0x0][0x188], RZ ;  /* 0x00006200bb037a24 */ /* 0x000fe200078e02ff */
[----:B------:R-:W-:Y:S01]  /*4790*/  SHF.R.S32.HI R186, RZ, 0x5, R186 ;  /* 0x00000005ffba7819 */ /* 0x000fe200000114ba */
[----:B------:R-:W-:Y:S01]  /*47a0*/  IMAD R3, R2, c[0x0][0x18c], RZ ;  /* 0x0000630002037a24 */ /* 0x000fe200078e02ff */
[----:B0-----:R-:W-:-:S04]  /*47b0*/  LEA R57, P4, R206, c[0x0][0x168], 0x1 ;  /* 0x00005a00ce397a11 */ /* 0x001fc800078808ff */
[----:B------:R-:W-:Y:S02]  /*47c0*/  SHF.R.S32.HI R2, RZ, 0x1f, R3 ;  /* 0x0000001fff027819 */ /* 0x000fe40000011403 */
[C---:B-1----:R-:W-:Y:S01]  /*47d0*/  LEA R56, P5, R21.reuse, c[0x0][0x168], 0x1 ;  /* 0x00005a0015387a11 */ /* 0x042fe200078a08ff */
[----:B------:R-:W-:Y:S01]  /*47e0*/  STL [R1+0x2c], R57 ;  /* 0x00002c3901007387 */ /* 0x000fe20000100800 */
[----:B------:R-:W-:Y:S02]  /*47f0*/  LEA.HI.X.SX32 R206, R206, c[0x0][0x16c], 0x1, P4 ;  /* 0x00005b00cece7a11 */ /* 0x000fe400020f0eff */
[----:B------:R-:W-:Y:S01]  /*4800*/  LEA.HI.X.SX32 R21, R21, c[0x0][0x16c], 0x1, P5 ;  /* 0x00005b0015157a11 */ /* 0x000fe200028f0eff */
[----:B------:R0:W-:Y:S01]  /*4810*/  STL [R1+0xc4], R56 ;  /* 0x0000c43801007387 */ /* 0x0001e20000100800 */
[----:B------:R-:W-:Y:S02]  /*4820*/  LEA R214, P5, R213, c[0x0][0x168], 0x1 ;  /* 0x00005a00d5d67a11 */ /* 0x000fe400078a08ff */
[----:B------:R-:W-:Y:S01]  /*4830*/  SHF.L.U64.HI R2, R3, 0x1, R2 ;  /* 0x0000000103027819 */ /* 0x000fe20000010202 */
[----:B------:R1:W-:Y:S01]  /*4840*/  STL [R1+0x20], R23 ;  /* 0x0000201701007387 */ /* 0x0003e20000100800 */
[----:B------:R-:W-:Y:S01]  /*4850*/  LEA.HI.X.SX32 R213, R213, c[0x0][0x16c], 0x1, P5 ;  /* 0x00005b00d5d57a11 */ /* 0x000fe200028f0eff */
[----:B------:R-:W-:Y:S01]  /*4860*/  IMAD.SHL.U32 R3, R3, 0x2, RZ ;  /* 0x0000000203037824 */ /* 0x000fe200078e00ff */
[----:B0-----:R-:W-:-:S02]  /*4870*/  LEA R56, P0, R209, c[0x0][0x168], 0x1 ;  /* 0x00005a00d1387a11 */ /* 0x001fc400078008ff */
[----:B-1----:R-:W-:-:S03]  /*4880*/  LEA R23, P1, R20, c[0x0][0x168], 0x1 ;  /* 0x00005a0014177a11 */ /* 0x002fc600078208ff */
[----:B------:R-:W-:Y:S01]  /*4890*/  STL [R1+0x34], R56 ;  /* 0x0000343801007387 */ /* 0x000fe20000100800 */
[----:B------:R-:W-:Y:S02]  /*48a0*/  LEA.HI.X.SX32 R209, R209, c[0x0][0x16c], 0x1, P0 ;  /* 0x00005b00d1d17a11 */ /* 0x000fe400000f0eff */
[----:B------:R-:W-:Y:S01]  /*48b0*/  LEA.HI.X.SX32 R20, R20, c[0x0][0x16c], 0x1, P1 ;  /* 0x00005b0014147a11 */ /* 0x000fe200008f0eff */
[----:B------:R0:W-:Y:S01]  /*48c0*/  STL [R1+0xc8], R23 ;  /* 0x0000c81701007387 */ /* 0x0001e20000100800 */
[----:B------:R-:W-:-:S03]  /*48d0*/  LEA R217, P1, R216, c[0x0][0x168], 0x1 ;  /* 0x00005a00d8d97a11 */ /* 0x000fc600078208ff */
[----:B------:R1:W-:Y:S01]  /*48e0*/  STL [R1+0x28], R22 ;  /* 0x0000281601007387 */ /* 0x0003e20000100800 */
[----:B------:R-:W-:Y:S02]  /*48f0*/  LEA.HI.X.SX32 R216, R216, c[0x0][0x16c], 0x1, P1 ;  /* 0x00005b00d8d87a11 */ /* 0x000fe400008f0eff */
[----:B0-----:R-:W-:Y:S02]  /*4900*/  LEA R23, P3, R212, c[0x0][0x168], 0x1 ;  /* 0x00005a00d4177a11 */ /* 0x001fe400078608ff */
        /* <DEDUP_REMOVED lines=92> */
[----:B------:R-:W-:-:S03]  /*4ed0*/  LEA.HI.X.SX32 R244, R244, c[0x0][0x16c], 0x1, P5 ;  /* 0x00005b00f4f47a11 */ /* 0x000fc600028f0eff */
[----:B------:R0:W-:Y:S04]  /*4ee0*/  STL [R1+0xf4], R12 ;  /* 0x0000f40c01007387 */ /* 0x0001e80000100800 */
[----:B------:R1:W-:Y:S01]  /*4ef0*/  STL [R1+0x80], R11 ;  /* 0x0000800b01007387 */ /* 0x0003e20000100800 */
[----:B0-----:R-:W-:Y:S02]  /*4f00*/  LEA R12, P1, R246, c[0x0][0x168], 0x1 ;  /* 0x00005a00f60c7a11 */ /* 0x001fe400078208ff */
[----:B-1----:R-:W-:-:S03]  /*4f10*/  LEA R11, P2, R10, c[0x0][0x168], 0x1 ;  /* 0x00005a000a0b7a11 */ /* 0x002fc600078408ff */
[----:B------:R-:W-:Y:S01]  /*4f20*/  STL [R1+0x94], R12 ;  /* 0x0000940c01007387 */ /* 0x000fe20000100800 */
[----:B------:R-:W-:-:S03]  /*4f30*/  LEA.HI.X.SX32 R246, R246, c[0x0][0x16c], 0x1, P1 ;  /* 0x00005b00f6f67a11 */ /* 0x000fc600008f0eff */
[----:B------:R0:W-:Y:S04]  /*4f40*/  STL [R1+0xf8], R11 ;  /* 0x0000f80b01007387 */ /* 0x0001e80000100800 */
[----:B------:R1:W-:Y:S01]  /*4f50*/  STL [R1+0x88], R9 ;  /* 0x0000880901007387 */ /* 0x0003e20000100800 */
[C---:B0-----:R-:W-:Y:S02]  /*4f60*/  LEA R11, P5, R249.reuse, c[0x0][0x168], 0x1 ;  /* 0x00005a00f90b7a11 */ /* 0x041fe400078a08ff */
[C---:B-1----:R-:W-:Y:S02]  /*4f70*/  LEA R9, P4, R248.reuse, c[0x0][0x168], 0x1 ;  /* 0x00005a00f8097a11 */ /* 0x042fe400078808ff */
[----:B------:R-:W-:Y:S02]  /*4f80*/  LEA.HI.X.SX32 R249, R249, c[0x0][0x16c], 0x1, P5 ;  /* 0x00005b00f9f97a11 */ /* 0x000fe400028f0eff */
[----:B------:R-:W-:Y:S01]  /*4f90*/  LEA.HI.X.SX32 R248, R248, c[0x0][0x16c], 0x1, P4 ;  /* 0x00005b00f8f87a11 */ /* 0x000fe200020f0eff */
[----:B------:R0:W-:Y:S04]  /*4fa0*/  STL [R1+0x9c], R9 ;  /* 0x00009c0901007387 */ /* 0x0001e80000100800 */
[----:B------:R-:W-:Y:S01]  /*4fb0*/  STL [R1+0xa0], R11 ;  /* 0x0000a00b01007387 */ /* 0x000fe20000100800 */
[----:B0-----:R-:W-:-:S02]  /*4fc0*/  LEA.HI.X.SX32 R9, R8, c[0x0][0x16c], 0x1, P6 ;  /* 0x00005b0008097a11 */ /* 0x001fc400030f0eff */
[----:B------:R-:W-:-:S03]  /*4fd0*/  LEA R8, P6, R250, c[0x0][0x168], 0x1 ;  /* 0x00005a00fa087a11 */ /* 0x000fc600078c08ff */
[----:B------:R0:W-:Y:S01]  /*4fe0*/  STL [R1+0x90], R9 ;  /* 0x0000900901007387 */ /* 0x0001e20000100800 */
[----:B------:R-:W-:-:S03]  /*4ff0*/  LEA.HI.X.SX32 R250, R250, c[0x0][0x16c], 0x1, P6 ;  /* 0x00005b00fafa7a11 */ /* 0x000fc600030f0eff */
[----:B------:R1:W-:Y:S01]  /*5000*/  STL [R1+0xa4], R8 ;  /* 0x0000a40801007387 */ /* 0x0003e20000100800 */
[----:B0-----:R-:W-:Y:S02]  /*5010*/  LEA R9, P0, R251, c[0x0][0x168], 0x1 ;  /* 0x00005a00fb097a11 */ /* 0x001fe400078008ff */
[----:B-1----:R-:W-:-:S03]  /*5020*/  LEA.HI.X.SX32 R8, R10, c[0x0][0x16c], 0x1, P2 ;  /* 0x00005b000a087a11 */ /* 0x002fc600010f0eff */
[----:B------:R0:W-:Y:S01]  /*5030*/  STL [R1+0xa8], R9 ;  /* 0x0000a80901007387 */ /* 0x0001e20000100800 */
[----:B------:R-:W-:Y:S01]  /*5040*/  IMAD R10, R102, c[0x0][0x188], RZ ;  /* 0x00006200660a7a24 */ /* 0x000fe200078e02ff */
[----:B------:R-:W-:Y:S01]  /*5050*/  LEA.HI.X.SX32 R251, R251, c[0x0][0x16c], 0x1, P0 ;  /* 0x00005b00fbfb7a11 */ /* 0x000fe200000f0eff */
[----:B------:R-:W-:Y:S01]  /*5060*/  IMAD R10, R99, c[0x0][0x188], RZ ;  /* 0x00006200630a7a24 */ /* 0x000fe200078e02ff */
[----:B------:R1:W-:Y:S01]  /*5070*/  STL [R1+0x98], R8 ;  /* 0x0000980801007387 */ /* 0x0003e20000100800 */
[----:B------:R-:W-:Y:S02]  /*5080*/  IMAD R10, R96, c[0x0][0x188], RZ ;  /* 0x00006200600a7a24 */ /* 0x000fe400078e02ff */
[----:B------:R-:W-:Y:S02]  /*5090*/  IMAD R10, R93, c[0x0][0x188], RZ ;  /* 0x000062005d0a7a24 */ /* 0x000fe400078e02ff */
[----:B------:R-:W-:Y:S01]  /*50a0*/  IMAD R10, R86, c[0x0][0x188], RZ ;  /* 0x00006200560a7a24 */ /* 0x000fe200078e02ff */
[----:B------:R-:W-:Y:S01]  /*50b0*/  LOP3.LUT R10, R0, 0x20, RZ, 0x3c, !PT ;  /* 0x00000020000a7812 */ /* 0x000fe200078e3cff */
[----:B0-----:R-:W-:Y:S01]  /*50c0*/  IMAD R9, R101, c[0x0][0x188], RZ ;  /* 0x0000620065097a24 */ /* 0x001fe200078e02ff */
[----:B------:R-:W-:Y:S01]  /*50d0*/  LOP3.LUT R10, R185, 0x20, RZ, 0x3c, !PT ;  /* 0x00000020b90a7812 */ /* 0x000fe200078e3cff */
[----:B------:R-:W-:-:S02]  /*50e0*/  IMAD R9, R98, c[0x0][0x188], RZ ;  /* 0x0000620062097a24 */ /* 0x000fc400078e02ff */
[----:B-1----:R-:W-:Y:S02]  /*50f0*/  IMAD R8, R100, c[0x0][0x188], RZ ;  /* 0x0000620064087a24 */ /* 0x002fe400078e02ff */
[----:B------:R-:W-:Y:S02]  /*5100*/  IMAD R8, R97, c[0x0][0x188], RZ ;  /* 0x0000620061087a24 */ /* 0x000fe400078e02ff */
[----:B------:R-:W-:Y:S02]  /*5110*/  IMAD R9, R95, c[0x0][0x188], RZ ;  /* 0x000062005f097a24 */ /* 0x000fe400078e02ff */
[----:B------:R-:W-:Y:S02]  /*5120*/  IMAD R8, R94, c[0x0][0x188], RZ ;  /* 0x000062005e087a24 */ /* 0x000fe400078e02ff */
[----:B------:R-:W-:Y:S02]  /*5130*/  IMAD R9, R92, c[0x0][0x188], RZ ;  /* 0x000062005c097a24 */ /* 0x000fe400078e02ff */
[----:B------:R-:W-:-:S02]  /*5140*/  IMAD R8, R87, c[0x0][0x188], RZ ;  /* 0x0000620057087a24 */ /* 0x000fc400078e02ff */
[----:B------:R-:W-:Y:S01]  /*5150*/  IMAD R9, R85, c[0x0][0x188], RZ ;  /* 0x0000620055097a24 */ /* 0x000fe200078e02ff */
[----:B------:R-:W-:Y:S01]  /*5160*/  LOP3.LUT R9, R0, 0x40, RZ, 0x3c, !PT ;  /* 0x0000004000097812 */ /* 0x000fe200078e3cff */
[----:B------:R-:W-:Y:S01]  /*5170*/  IMAD R8, R84, c[0x0][0x188], RZ ;  /* 0x0000620054087a24 */ /* 0x000fe200078e02ff */
[----:B------:R-:W-:Y:S02]  /*5180*/  LOP3.LUT R8, R0, 0x60, RZ, 0x3c, !PT ;  /* 0x0000006000087812 */ /* 0x000fe400078e3cff */
[C---:B------:R-:W-:Y:S02]  /*5190*/  LOP3.LUT R9, R185.reuse, 0x40, RZ, 0x3c, !PT ;  /* 0x00000040b9097812 */ /* 0x040fe400078e3cff */
[----:B------:R-:W-:-:S06]  /*51a0*/  LOP3.LUT R8, R185, 0x60, RZ, 0x3c, !PT ;  /* 0x00000060b9087812 */ /* 0x000fcc00078e3cff */
.L_x_2:
[----:B------:R-:W0:Y:S01]  /*51b0*/  S2R R8, SR_TID.X ;  /* 0x0000000000087919 */ /* 0x000e220000002100 */
[----:B------:R-:W-:Y:S02]  /*51c0*/  ISETP.GE.AND P0, PT, R187, UR4, PT ;  /* 0x00000004bb007c0c */ /* 0x000fe4000bf06270 */
[----:B------:R-:W-:Y:S01]  /*51d0*/  PRMT R17, RZ, 0x7610, R17 ;  /* 0x00007610ff117816 */ /* 0x000fe20000000011 */
[----:B------:R-:W1:Y:S04]  /*51e0*/  S2R R10, SR_TID.X ;  /* 0x00000000000a7919 */ /* 0x000e680000002100 */
[----:B------:R-:W-:Y:S01]  /*51f0*/  STL [R1+0x1b4], R68 ;  /* 0x0001b44401007387 */ /* 0x000fe20000100800 */
[----:B------:R-:W-:-:S02]  /*5200*/  PRMT R16, RZ, 0x7610, R16 ;  /* 0x00007610ff107816 */ /* 0x000fc40000000010 */
[----:B------:R-:W-:Y:S01]  /*5210*/  PRMT R19, RZ, 0x7610, R19 ;  /* 0x00007610ff137816 */ /* 0x000fe20000000013 */
[----:B------:R-:W-:Y:S01]  /*5220*/  STL [R1+0x1b0], R69 ;  /* 0x0001b04501007387 */ /* 0x000fe20000100800 */
[----:B------:R-:W-:Y:S02]  /*5230*/  PRMT R18, RZ, 0x7610, R18 ;  /* 0x00007610ff127816 */ /* 0x000fe40000000012 */
[----:B------:R-:W-:Y:S01]  /*5240*/  PRMT R100, RZ, 0x7610, R100 ;  /* 0x00007610ff647816 */ /* 0x000fe20000000064 */
[----:B------:R-:W-:Y:S01]  /*5250*/  STL [R1+0x1ac], R70 ;  /* 0x0001ac4601007387 */ /* 0x000fe20000100800 */
[----:B------:R-:W-:-:S03]  /*5260*/  PRMT R22, RZ, 0x7610, R22 ;  /* 0x00007610ff167816 */ /* 0x000fc60000000016 */
[----:B------:R-:W-:Y:S01]  /*5270*/  STL [R1+0x1a8], R71 ;  /* 0x0001a84701007387 */ /* 0x000fe20000100800 */
[----:B0-----:R-:W-:-:S03]  /*5280*/  SHF.R.U32.HI R11, RZ, 0x6, R8 ;  /* 0x00000006ff0b7819 */ /* 0x001fc60000011608 */
[----:B------:R-:W-:Y:S01]  /*5290*/  STL [R1+0x104], R186 ;  /* 0x000104ba01007387 */ /* 0x000fe20000100800 */
[----:B------:R-:W-:Y:S02]  /*52a0*/  SHF.R.U32.HI R8, RZ, 0x6, R8 ;  /* 0x00000006ff087819 */ /* 0x000fe40000011608 */
[----:B-1----:R-:W-:Y:S01]  /*52b0*/  SHF.R.U32.HI R12, RZ, 0x6, R10 ;  /* 0x00000006ff0c7819 */ /* 0x002fe2000001160a */
[----:B-----5:R0:W-:Y:S01]  /*52c0*/  STL [R1+0x100], R6 ;  /* 0x0001000601007387 */ /* 0x0201e20000100800 */
[----:B------:R-:W-:Y:S02]  /*52d0*/  SGXT.U32 R8, R8, 0x1 ;  /* 0x000000010808781a */ /* 0x000fe40000000000 */
[----:B------:R-:W-:Y:S01]  /*52e0*/  SGXT.U32 R12, R12, 0x1 ;  /* 0x000000010c0c781a */ /* 0x000fe20000000000 */
[----:B------:R-:W2:Y:S01]  /*52f0*/  LDL.LU R115, [R1+0xa8] ;  /* 0x0000a80001737983 */ /* 0x000ea20000300800 */
[----:B------:R-:W-:Y:S01]  /*5300*/  SGXT.U32 R11, R11, 0x1 ;  /* 0x000000010b0b781a */ /* 0x000fe20000000000 */
[----:B------:R-:W-:Y:S01]  /*5310*/  IMAD R8, R8, c[0x0][0x188], RZ ;  /* 0x0000620008087a24 */ /* 0x000fe200078e02ff */
[----:B------:R-:W-:-:S02]  /*5320*/  LOP3.LUT R12, R12, 0x8, RZ, 0xfc, !PT ;  /* 0x000000080c0c7812 */ /* 0x000fc400078efcff */
[----:B------:R-:W-:Y:S01]  /*5330*/  LOP3.LUT R11, R11, 0x8, RZ, 0xfc, !PT ;  /* 0x000000080b0b7812 */ /* 0x000fe200078efcff */
[----:B------:R-:W-:-:S03]  /*5340*/  IMAD.WIDE R8, R8, 0x2, R4 ;  /* 0x0000000208087825 */ /* 0x000fc600078e0204 */
[----:B------:R-:W-:Y:S01]  /*5350*/  ISETP.GE.AND P1, PT, R11, UR4, PT ;  /* 0x000000040b007c0c */ /* 0x000fe2000bf26270 */
[----:B------:R-:W-:Y:S01]  /*5360*/  IMAD R12, R12, c[0x0][0x188], RZ ;  /* 0x000062000c0c7a24 */ /* 0x000fe200078e02ff */
[----:B------:R1:W3:Y:S01]  /*5370*/  @!P0 LDG.E.U16 R17, [R8.64] ;  /* 0x0000000608118981 */ /* 0x0002e2000c1e1500 */
[----:B------:R-:W-:-:S04]  /*5380*/  SHF.R.U32.HI R11, RZ, 0x6, R10 ;  /* 0x00000006ff0b7819 */ /* 0x000fc8000001160a */
[----:B------:R-:W-:-:S04]  /*5390*/  SGXT.U32 R11, R11, 0x1 ;  /* 0x000000010b0b781a */ /* 0x000fc80000000000 */
[----:B------:R-:W-:Y:S01]  /*53a0*/  LOP3.LUT R11, R11, 0x10, RZ, 0xfc, !PT ;  /* 0x000000100b0b7812 */ /* 0x000fe200078efcff */
[----:B-1----:R-:W-:Y:S01]  /*53b0*/  IMAD.WIDE R8, R12, 0x2, R4 ;  /* 0x000000020c087825 */ /* 0x002fe200078e0204 */
[--C-:B------:R-:W-:Y:S02]  /*53c0*/  SHF.R.U32.HI R12, RZ, 0x6, R10.reuse ;  /* 0x00000006ff0c7819 */ /* 0x100fe4000001160a */
[----:B------:R-:W-:Y:S02]  /*53d0*/  ISETP.GE.AND P0, PT, R11, UR4, PT ;  /* 0x000000040b007c0c */ /* 0x000fe4000bf06270 */
[----:B------:R-:W-:Y:S01]  /*53e0*/  SGXT.U32 R12, R12, 0x1 ;  /* 0x000000010c0c781a */ /* 0x000fe20000000000 */
[----:B------:R1:W4:Y:S01]  /*53f0*/  @!P1 LDG.E.U16 R16, [R8.64] ;  /* 0x0000000608109981 */ /* 0x000322000c1e1500 */
[----:B------:R-:W-:Y:S02]  /*5400*/  SHF.R.U32.HI R11, RZ, 0x6, R10 ;  /* 0x00000006ff0b7819 */ /* 0x000fe4000001160a */
[----:B------:R-:W-:-:S02]  /*5410*/  LOP3.LUT R12, R12, 0x10, RZ, 0xfc, !PT ;  /* 0x000000100c0c7812 */ /* 0x000fc400078efcff */
[----:B------:R-:W-:-:S03]  /*5420*/  SGXT.U32 R11, R11, 0x1 ;  /* 0x000000010b0b781a */ /* 0x000fc60000000000 */
[----:B------:R-:W-:Y:S01]  /*5430*/  IMAD R12, R12, c[0x0][0x188], RZ ;  /* 0x000062000c0c7a24 */ /* 0x000fe200078e02ff */
[----:B------:R-:W-:-:S03]  /*5440*/  LOP3.LUT R11, R11, 0x18, RZ, 0xfc, !PT ;  /* 0x000000180b0b7812 */ /* 0x000fc600078efcff */
[----:B-1----:R-:W-:Y:S01]  /*5450*/  IMAD.WIDE R8, R12, 0x2, R4 ;  /* 0x000000020c087825 */ /* 0x002fe200078e0204 */
[--C-:B------:R-:W-:Y:S02]  /*5460*/  SHF.R.U32.HI R12, RZ, 0x6, R10.reuse ;  /* 0x00000006ff0c7819 */ /* 0x100fe4000001160a */
[----:B------:R-:W-:Y:S02]  /*5470*/  ISETP.GE.AND P1, PT, R11, UR4, PT ;  /* 0x000000040b007c0c */ /* 0x000fe4000bf26270 */
[----:B------:R-:W-:Y:S01]  /*5480*/  SGXT.U32 R12, R12, 0x1 ;  /* 0x000000010c0c781a */ /* 0x000fe20000000000 */
[----:B------:R1:W2:Y:S01]  /*5490*/  @!P0 LDG.E.U16 R19, [R8.64] ;  /* 0x0000000608138981 */ /* 0x0002a2000c1e1500 */
[----:B------:R-:W-:Y:S02]  /*54a0*/  SHF.R.U32.HI R11, RZ, 0x6, R10 ;  /* 0x00000006ff0b7819 */ /* 0x000fe4000001160a */
[----:B------:R-:W-:Y:S02]  /*54b0*/  LOP3.LUT R12, R12, 0x18, RZ, 0xfc, !PT ;  /* 0x000000180c0c7812 */ /* 0x000fe400078efcff */
[----:B------:R-:W-:-:S03]  /*54c0*/  SGXT.U32 R11, R11, 0x1 ;  /* 0x000000010b0b781a */ /* 0x000fc60000000000 */
[----:B------:R-:W-:Y:S01]  /*54d0*/  IMAD R12, R12, c[0x0][0x188], RZ ;  /* 0x000062000c0c7a24 */ /* 0x000fe200078e02ff */
[----:B------:R-:W-:-:S03]  /*54e0*/  LOP3.LUT R11, R11, 0x2, RZ, 0xfc, !PT ;  /* 0x000000020b0b7812 */ /* 0x000fc600078efcff */
[----:B-1----:R-:W-:Y:S01]  /*54f0*/  IMAD.WIDE R8, R12, 0x2, R4 ;  /* 0x000000020c087825 */ /* 0x002fe200078e0204 */
[----:B------:R-:W-:Y:S02]  /*5500*/  ISETP.GE.AND P0, PT, R11, UR4, PT ;  /* 0x000000040b007c0c */ /* 0x000fe4000bf06270 */
[--C-:B------:R-:W-:Y:S02]  /*5510*/  SHF.R.U32.HI R12, RZ, 0x6, R10.reuse ;  /* 0x00000006ff0c7819 */ /* 0x100fe4000001160a */
[----:B------:R-:W-:Y:S01]  /*5520*/  SHF.R.U32.HI R11, RZ, 0x6, R10 ;  /* 0x00000006ff0b7819 */ /* 0x000fe2000001160a */
[----:B------:R1:W2:Y:S01]  /*5530*/  @!P1 LDG.E.U16 R18, [R8.64] ;  /* 0x0000000608129981 */ /* 0x0002a2000c1e1500 */
[----:B------:R-:W-:Y:S02]  /*5540*/  SGXT.U32 R12, R12, 0x1 ;  /* 0x000000010c0c781a */ /* 0x000fe40000000000 */
[----:B------:R-:W-:Y:S02]  /*5550*/  SGXT.U32 R11, R11, 0x1 ;  /* 0x000000010b0b781a */ /* 0x000fe40000000000 */
[----:B------:R-:W-:-:S02]  /*5560*/  LOP3.LUT R12, R12, 0x2, RZ, 0xfc, !PT ;  /* 0x000000020c0c7812 */ /* 0x000fc400078efcff */
[----:B------:R-:W-:-:S03]  /*5570*/  LOP3.LUT R11, R11, 0xa, RZ, 0xfc, !PT ;  /* 0x0000000a0b0b7812 */ /* 0x000fc600078efcff */
[----:B------:R-:W-:Y:S01]  /*5580*/  IMAD R12, R12, c[0x0][0x188], RZ ;  /* 0x000062000c0c7a24 */ /* 0x000fe200078e02ff */
[----:B------:R-:W-:Y:S02]  /*5590*/  ISETP.GE.AND P1, PT, R11, UR4, PT ;  /* 0x000000040b007c0c */ /* 0x000fe4000bf26270 */
[----:B------:R-:W-:Y:S01]  /*55a0*/  SHF.R.U32.HI R11, RZ, 0x6, R10 ;  /* 0x00000006ff0b7819 */ /* 0x000fe2000001160a */
[----:B-1----:R-:W-:Y:S01]  /*55b0*/  IMAD.WIDE R8, R12, 0x2, R4 ;  /* 0x000000020c087825 */ /* 0x002fe200078e0204 */
[----:B------:R-:W-:Y:S02]  /*55c0*/  SHF.R.U32.HI R12, RZ, 0x6, R10 ;  /* 0x00000006ff0c7819 */ /* 0x000fe4000001160a */
[----:B------:R-:W-:Y:S02]  /*55d0*/  SGXT.U32 R11, R11, 0x1 ;  /* 0x000000010b0b781a */ /* 0x000fe40000000000 */
[----:B------:R-:W-:Y:S01]  /*55e0*/  SGXT.U32 R12, R12, 0x1 ;  /* 0x000000010c0c781a */ /* 0x000fe20000000000 */
[----:B------:R1:W2:Y:S01]  /*55f0*/  @!P0 LDG.E.U16 R100, [R8.64] ;  /* 0x0000000608648981 */ /* 0x0002a2000c1e1500 */
[----:B------:R-:W-:-:S02]  /*5600*/  LOP3.LUT R11, R11, 0x12, RZ, 0xfc, !PT ;  /* 0x000000120b0b7812 */ /* 0x000fc400078efcff */
[----:B------:R-:W-:Y:S02]  /*5610*/  LOP3.LUT R12, R12, 0xa, RZ, 0xfc, !PT ;  /* 0x0000000a0c0c7812 */ /* 0x000fe400078efcff */
[----:B------:R-:W-:Y:S02]  /*5620*/  ISETP.GE.AND P0, PT, R11, UR4, PT ;  /* 0x000000040b007c0c */ /* 0x000fe4000bf06270 */
[--C-:B------:R-:W-:Y:S01]  /*5630*/  SHF.R.U32.HI R11, RZ, 0x6, R10.reuse ;  /* 0x00000006ff0b7819 */ /* 0x100fe2000001160a */
[----:B------:R-:W-:Y:S01]  /*5640*/  IMAD R12, R12, c[0x0][0x188], RZ ;  /* 0x000062000c0c7a24 */ /* 0x000fe200078e02ff */
[----:B------:R-:W-:-:S03]  /*5650*/  SHF.R.U32.HI R10, RZ, 0x6, R10 ;  /* 0x00000006ff0a7819 */ /* 0x000fc6000001160a */
[----:B-1----:R-:W-:Y:S01]  /*5660*/  IMAD.WIDE R8, R12, 0x2, R4 ;  /* 0x000000020c087825 */ /* 0x002fe200078e0204 */
[----:B------:R-:W-:-:S04]  /*5670*/  SGXT.U32 R10, R10, 0x1 ;  /* 0x000000010a0a781a */ /* 0x000fc80000000000 */
[----:B------:R-:W-:Y:S01]  /*5680*/  LOP3.LUT R10, R10, 0x1a, RZ, 0xfc, !PT ;  /* 0x0000001a0a0a7812 */ /* 0x000fe200078efcff */
[----:B------:R1:W2:Y:S01]  /*5690*/  @!P1 LDG.E.U16 R22, [R8.64] ;  /* 0x0000000608169981 */ /* 0x0002a2000c1e1500 */
[----:B------:R-:W-:Y:S02]  /*56a0*/  SGXT.U32 R11, R11, 0x1 ;  /* 0x000000010b0b781a */ /* 0x000fe40000000000 */
[----:B------:R-:W-:Y:S02]  /*56b0*/  ISETP.GE.AND P1, PT, R10, UR4, PT ;  /* 0x000000040a007c0c */ /* 0x000fe4000bf26270 */
[----:B------:R-:W0:Y:S01]  /*56c0*/  S2R R10, SR_TID.X ;  /* 0x00000000000a7919 */ /* 0x000e220000002100 */
[----:B------:R-:W-:Y:S02]  /*56d0*/  LOP3.LUT R11, R11, 0x12, RZ, 0xfc, !PT ;  /* 0x000000120b0b7812 */ /* 0x000fe400078efcff */
[----:B------:R-:W-:-:S03]  /*56e0*/  PRMT R23, RZ, 0x7610, R23 ;  /* 0x00007610ff177816 */ /* 0x000fc60000000017 */
[----:B------:R-:W-:-:S04]  /*56f0*/  IMAD R11, R11, c[0x0][0x188], RZ ;  /* 0x000062000b0b7a24 */ /* 0x000fc800078e02ff */
[----:B-1----:R-:W-:-:S05]  /*5700*/  IMAD.WIDE R8, R11, 0x2, R4 ;  /* 0x000000020b087825 */ /* 0x002fca00078e0204 */
[----:B------:R1:W2:Y:S01]  /*5710*/  @!P0 LDG.E.U16 R23, [R8.64] ;  /* 0x0000000608178981 */ /* 0x0002a2000c1e1500 */
[----:B------:R-:W-:Y:S02]  /*5720*/  PRMT R57, RZ, 0x7610, R57 ;  /* 0x00007610ff397816 */ /* 0x000fe40000000039 */
[--C-:B0-----:R-:W-:Y:S02]  /*5730*/  SHF.R.U32.HI R6, RZ, 0x6, R10.reuse ;  /* 0x00000006ff067819 */ /* 0x101fe4000001160a */
[----:B------:R-:W-:Y:S02]  /*5740*/  SHF.R.U32.HI R11, RZ, 0x6, R10 ;  /* 0x00000006ff0b7819 */ /* 0x000fe4000001160a */
[----:B------:R-:W-:Y:S02]  /*5750*/  SGXT.U32 R6, R6, 0x1 ;  /* 0x000000010606781a */ /* 0x000fe40000000000 */
[----:B------:R-:W-:Y:S02]  /*5760*/  SGXT.U32 R11, R11, 0x1 ;  /* 0x000000010b0b781a */ /* 0x000fe40000000000 */
[----:B------:R-:W-:-:S02]  /*5770*/  LOP3.LUT R6, R6, 0x4, RZ, 0xfc, !PT ;  /* 0x0000000406067812 */ /* 0x000fc400078efcff */
[----:B------:R-:W-:Y:S02]  /*5780*/  LOP3.LUT R11, R11, 0x1a, RZ, 0xfc, !PT ;  /* 0x0000001a0b0b7812 */ /* 0x000fe400078efcff */
[----:B------:R-:W-:Y:S02]  /*5790*/  ISETP.GE.AND P0, PT, R6, UR4, PT ;  /* 0x0000000406007c0c */ /* 0x000fe4000bf06270 */
[--C-:B------:R-:W-:Y:S01]  /*57a0*/  SHF.R.U32.HI R6, RZ, 0x6, R10.reuse ;  /* 0x00000006ff067819 */ /* 0x100fe2000001160a */
[----:B------:R-:W-:Y:S01]  /*57b0*/  IMAD R11, R11, c[0x0][0x188], RZ ;  /* 0x000062000b0b7a24 */ /* 0x000fe200078e02ff */
[----:B------:R-:W-:Y:S01]  /*57c0*/  SHF.R.U32.HI R10, RZ, 0x6, R10 ;  /* 0x00000006ff0a7819 */ /* 0x000fe2000001160a */
[----:B------:R0:W-:Y:S02]  /*57d0*/  STL [R1+0x10c], R4 ;  /* 0x00010c0401007387 */ /* 0x0001e40000100800 */
[----:B-1----:R-:W-:Y:S01]  /*57e0*/  IMAD.WIDE R8, R11, 0x2, R4 ;  /* 0x000000020b087825 */ /* 0x002fe200078e0204 */
[----:B------:R-:W-:Y:S01]  /*57f0*/  SGXT.U32 R10, R10, 0x1 ;  /* 0x000000010a0a781a */ /* 0x000fe20000000000 */
[----:B------:R1:W-:Y:S03]  /*5800*/  STL [R1+0x108], R5 ;  /* 0x0001080501007387 */ /* 0x0003e60000100800 */
[----:B------:R-:W-:Y:S01]  /*5810*/  LOP3.LUT R10, R10, 0x6, RZ, 0xfc, !PT ;  /* 0x000000060a0a7812 */ /* 0x000fe200078efcff */
[----:B------:R-:W2:Y:S04]  /*5820*/  LDL R68, [R1+0xd4] ;  /* 0x0000d40001447983 */ /* 0x000ea80000100800 */
[----:B------:R-:W2:Y:S04]  /*5830*/  LDL.LU R106, [R1+0x94] ;  /* 0x00009400016a7983 */ /* 0x000ea80000300800 */
[----:B------:R0:W2:Y:S01]  /*5840*/  @!P1 LDG.E.U16 R57, [R8.64] ;  /* 0x0000000608399981 */ /* 0x0000a2000c1e1500 */
[----:B------:R-:W-:-:S02]  /*5850*/  ISETP.GE.AND P1, PT, R10, UR4, PT ;  /* 0x000000040a007c0c */ /* 0x000fc4000bf26270 */
[----:B------:R-:W-:Y:S01]  /*5860*/  SGXT.U32 R6, R6, 0x1 ;  /* 0x000000010606781a */ /* 0x000fe20000000000 */
[----:B------:R-:W2:Y:S01]  /*5870*/  LDL.LU R109, [R1+0x90] ;  /* 0x00009000016d7983 */ /* 0x000ea20000300800 */
[----:B------:R-:W-:Y:S02]  /*5880*/  PRMT R84, RZ, 0x7610, R84 ;  /* 0x00007610ff547816 */ /* 0x000fe40000000054 */
[----:B------:R-:W-:Y:S01]  /*5890*/  LOP3.LUT R6, R6, 0x4, RZ, 0xfc, !PT ;  /* 0x0000000406067812 */ /* 0x000fe200078efcff */
[----:B------:R-:W2:Y:S04]  /*58a0*/  LDL.LU R108, [R1+0xf4] ;  /* 0x0000f400016c7983 */ /* 0x000ea80000300800 */
[----:B------:R-:W1:Y:S01]  /*58b0*/  S2R R10, SR_TID.X ;  /* 0x00000000000a7919 */ /* 0x000e620000002100 */
[----:B------:R-:W-:-:S03]  /*58c0*/  IMAD R6, R6, c[0x0][0x188], RZ ;  /* 0x0000620006067a24 */ /* 0x000fc600078e02ff */
[----:B------:R-:W2:Y:S01]  /*58d0*/  LDL.LU R112, [R1+0xa0] ;  /* 0x0000a00001707983 */ /* 0x000ea20000300800 */
[----:B0-----:R-:W-:-:S05]  /*58e0*/  IMAD.WIDE R8, R6, 0x2, R4 ;  /* 0x0000000206087825 */ /* 0x001fca00078e0204 */
[----:B------:R0:W2:Y:S01]  /*58f0*/  @!P0 LDG.E.U16 R84, [R8.64] ;  /* 0x0000000608548981 */ /* 0x0000a2000c1e1500 */
[----:B------:R-:W-:Y:S02]  /*5900*/  PRMT R96, RZ, 0x7610, R96 ;  /* 0x00007610ff607816 */ /* 0x000fe40000000060 */
[--C-:B-1----:R-:W-:Y:S02]  /*5910*/  SHF.R.U32.HI R6, RZ, 0x6, R10.reuse ;  /* 0x00000006ff067819 */ /* 0x102fe4000001160a */
[----:B------:R-:W-:Y:S02]  /*5920*/  SHF.R.U32.HI R10, RZ, 0x6, R10 ;  /* 0x00000006ff0a7819 */ /* 0x000fe4000001160a */
[----:B------:R-:W-:Y:S02]  /*5930*/  SGXT.U32 R6, R6, 0x1 ;  /* 0x000000010606781a */ /* 0x000fe40000000000 */
[----:B------:R-:W-:Y:S02]  /*5940*/  SGXT.U32 R10, R10, 0x1 ;  /* 0x000000010a0a781a */ /* 0x000fe40000000000 */
[----:B------:R-:W-:-:S02]  /*5950*/  LOP3.LUT R6, R6, 0x6, RZ, 0xfc, !PT ;  /* 0x0000000606067812 */ /* 0x000fc400078efcff */
[----:B------:R-:W-:-:S03]  /*5960*/  LOP3.LUT R10, R10, 0xc, RZ, 0xfc, !PT ;  /* 0x0000000c0a0a7812 */ /* 0x000fc600078efcff */
[----:B------:R-:W-:Y:S01]  /*5970*/  IMAD R6, R6, c[0x0][0x188], RZ ;  /* 0x0000620006067a24 */ /* 0x000fe200078e02ff */
[----:B------:R-:W-:Y:S02]  /*5980*/  ISETP.GE.AND P0, PT, R10, UR4, PT ;  /* 0x000000040a007c0c */ /* 0x000fe4000bf06270 */
[----:B------:R-:W1:Y:S01]  /*5990*/  S2R R10, SR_TID.X ;  /* 0x00000000000a7919 */ /* 0x000e620000002100 */
[----:B0-----:R-:W-:-:S05]  /*59a0*/  IMAD.WIDE R8, R6, 0x2, R4 ;  /* 0x0000000206087825 */ /* 0x001fca00078e0204 */
[----:B------:R0:W3:Y:S01]  /*59b0*/  @!P1 LDG.E.U16 R96, [R8.64] ;  /* 0x0000000608609981 */ /* 0x0000e2000c1e1500 */
        /* <DEDUP_REMOVED lines=56> */
[----:B------:R-:W-:-:S03]  /*5d40*/  ISETP.GE.AND P1, PT, R11, UR4, PT ;  /* 0x000000040b007c0c */ /* 0x000fc6000bf26270 */
[----:B0-----:R-:W-:Y:S01]  /*5d50*/  IMAD.WIDE R8, R6, 0x2, R4 ;  /* 0x0000000206087825 */ /* 0x001fe200078e0204 */
[----:B------:R-:W-:-:S04]  /*5d60*/  SHF.R.U32.HI R6, RZ, 0x6, R10 ;  /* 0x00000006ff067819 */ /* 0x000fc8000001160a */
[----:B------:R-:W-:Y:S01]  /*5d70*/  SGXT.U32 R6, R6, 0x1 ;  /* 0x000000010606781a */ /* 0x000fe20000000000 */
[----:B------:R0:W3:Y:S03]  /*5d80*/  @!P0 LDG.E.U16 R99, [R8.64] ;  /* 0x0000000608638981 */ /* 0x0000e6000c1e1500 */
[----:B------:R-:W-:-:S05]  /*5d90*/  LOP3.LUT R6, R6, 0x1e, RZ, 0xfc, !PT ;  /* 0x0000001e06067812 */ /* 0x000fca00078efcff */
[----:B------:R-:W-:Y:S01]  /*5da0*/  IMAD R6, R6, c[0x0][0x188], RZ ;  /* 0x0000620006067a24 */ /* 0x000fe200078e02ff */
[----:B------:R-:W-:-:S03]  /*5db0*/  PRMT R98, RZ, 0x7610, R98 ;  /* 0x00007610ff627816 */ /* 0x000fc60000000062 */
[----:B0-----:R-:W-:Y:S01]  /*5dc0*/  IMAD.WIDE R8, R6, 0x2, R4 ;  /* 0x0000000206087825 */ /* 0x001fe200078e0204 */
[----:B------:R-:W-:Y:S01]  /*5dd0*/  LOP3.LUT R6, R10, 0x1f, RZ, 0xc0, !PT ;  /* 0x0000001f0a067812 */ /* 0x000fe200078ec0ff */
[----:B------:R-:W3:Y:S03]  /*5de0*/  LDL.LU R4, [R1+0xe4] ;  /* 0x0000e40001047983 */ /* 0x000ee60000300800 */
[----:B------:R-:W-:Y:S01]  /*5df0*/  ISETP.GE.AND P0, PT, R6, UR4, PT ;  /* 0x0000000406007c0c */ /* 0x000fe2000bf06270 */
[----:B------:R-:W3:Y:S04]  /*5e00*/  LDL.LU R5, [R1+0x74] ;  /* 0x0000740001057983 */ /* 0x000ee80000300800 */
[----:B------:R-:W3:Y:S04]  /*5e10*/  LDL.LU R186, [R1+0x80] ;  /* 0x0000800001ba7983 */ /* 0x000ee80000300800 */
[----:B------:R-:W3:Y:S04]  /*5e20*/  LDL.LU R6, [R1+0xec] ;  /* 0x0000ec0001067983 */ /* 0x000ee80000300800 */
[----:B------:R-:W3:Y:S04]  /*5e30*/  LDL.LU R187, [R1+0x84] ;  /* 0x0000840001bb7983 */ /* 0x000ee80000300800 */
[----:B------:R0:W4:Y:S04]  /*5e40*/  @!P1 LDG.E.U16 R98, [R8.64] ;  /* 0x0000000608629981 */ /* 0x000128000c1e1500 */
[----:B------:R-:W-:Y:S01]  /*5e50*/  BAR.SYNC.DEFER_BLOCKING 0x0 ;  /* 0x0000000000007b1d */ /* 0x000fe20000010000 */
[----:B------:R-:W-:-:S02]  /*5e60*/  IADD3 R10, P1, R252, R3, RZ ;  /* 0x00000003fc0a7210 */ /* 0x000fc40007f3e0ff */
[----:B0-----:R-:W-:-:S03]  /*5e70*/  PRMT R8, RZ, 0x7610, R8 ;  /* 0x00007610ff087816 */ /* 0x001fc60000000008 */
[----:B------:R-:W-:Y:S01]  /*5e80*/  IMAD.X R11, R188, 0x1, R2, P1 ;  /* 0x00000001bc0b7824 */ /* 0x000fe200008e0602 */
[----:B------:R-:W-:-:S04]  /*5e90*/  PRMT R95, RZ, 0x7610, R95 ;  /* 0x00007610ff5f7816 */ /* 0x000fc8000000005f */
[----:B------:R2:W4:Y:S02]  /*5ea0*/  @!P0 LDG.E.U16 R8, [R10.64] ;  /* 0x000000060a088981 */ /* 0x000524000c1e1500 */
[----:B--2---:R-:W-:-:S05]  /*5eb0*/  IADD3 R10, P1, R115, R3, RZ ;  /* 0x00000003730a7210 */ /* 0x004fca0007f3e0ff */
[----:B------:R-:W-:-:S05]  /*5ec0*/  IMAD.X R11, R251, 0x1, R2, P1 ;  /* 0x00000001fb0b7824 */ /* 0x000fca00008e0602 */
[----:B------:R0:W2:Y:S01]  /*5ed0*/  @!P0 LDG.E.U16 R95, [R10.64] ;  /* 0x000000060a5f8981 */ /* 0x0000a2000c1e1500 */
[----:B------:R-:W-:Y:S02]  /*5ee0*/  PRMT R94, RZ, 0x7610, R94 ;  /* 0x00007610ff5e7816 */ /* 0x000fe4000000005e */
[----:B0-----:R-:W-:Y:S01]  /*5ef0*/  IADD3 R10, P1, R112, R3, RZ ;  /* 0x00000003700a7210 */ /* 0x001fe20007f3e0ff */
[----:B------:R-:W-:Y:S04]  /*5f00*/  STL [R1+0x194], R252 ;  /* 0x000194fc01007387 */ /* 0x000fe80000100800 */
[----:B------:R-:W-:Y:S01]  /*5f10*/  IMAD.X R11, R249, 0x1, R2, P1 ;  /* 0x00000001f90b7824 */ /* 0x000fe200008e0602 */
[----:B------:R-:W-:Y:S04]  /*5f20*/  STL [R1+0x198], R188 ;  /* 0x000198bc01007387 */ /* 0x000fe80000100800 */
[----:B------:R0:W-:Y:S04]  /*5f30*/  STL [R1+0x110], R251 ;  /* 0x000110fb01007387 */ /* 0x0001e80000100800 */
[----:B------:R1:W2:Y:S01]  /*5f40*/  @!P0 LDG.E.U16 R94, [R10.64] ;  /* 0x000000060a5e8981 */ /* 0x0002a2000c1e1500 */
[----:B------:R-:W-:-:S03]  /*5f50*/  PRMT R87, RZ, 0x7610, R87 ;  /* 0x00007610ff577816 */ /* 0x000fc60000000057 */
[----:B0-----:R-:W2:Y:S01]  /*5f60*/  LDL.LU R251, [R1+0x70] ;  /* 0x0000700001fb7983 */ /* 0x001ea20000300800 */
[----:B-1----:R-:W-:-:S03]  /*5f70*/  IADD3 R10, P1, R247, R3, RZ ;  /* 0x00000003f70a7210 */ /* 0x002fc60007f3e0ff */
[----:B------:R0:W-:Y:S02]  /*5f80*/  STL [R1+0x114], R249 ;  /* 0x000114f901007387 */ /* 0x0001e40000100800 */
[----:B------:R-:W-:-:S05]  /*5f90*/  IMAD.X R11, R235, 0x1, R2, P1 ;  /* 0x00000001eb0b7824 */ /* 0x000fca00008e0602 */
[----:B------:R1:W4:Y:S04]  /*5fa0*/  @!P0 LDG.E.U16 R87, [R10.64] ;  /* 0x000000060a578981 */ /* 0x000328000c1e1500 */
[----:B0-----:R-:W4:Y:S04]  /*5fb0*/  LDL.LU R249, [R1+0x64] ;  /* 0x0000640001f97983 */ /* 0x001f280000300800 */
[----:B------:R0:W-:Y:S01]  /*5fc0*/  STL [R1+0x118], R247 ;  /* 0x000118f701007387 */ /* 0x0001e20000100800 */
[----:B-1----:R-:W-:-:S03]  /*5fd0*/  IADD3 R10, P1, R106, R3, RZ ;  /* 0x000000036a0a7210 */ /* 0x002fc60007f3e0ff */
[----:B0-----:R-:W4:Y:S02]  /*5fe0*/  LDL.LU R247, [R1+0xdc] ;  /* 0x0000dc0001f77983 */ /* 0x001f240000300800 */
[----:B------:R-:W-:Y:S02]  /*5ff0*/  IMAD.X R11, R246, 0x1, R2, P1 ;  /* 0x00000001f60b7824 */ /* 0x000fe400008e0602 */
[----:B------:R0:W-:Y:S04]  /*6000*/  STL [R1+0x11c], R235 ;  /* 0x00011ceb01007387 */ /* 0x0001e80000100800 */
[----:B0-----:R-:W4:Y:S04]  /*6010*/  LDL.LU R235, [R1+0x60] ;  /* 0x0000600001eb7983 */ /* 0x001f280000300800 */
[----:B------:R0:W-:Y:S04]  /*6020*/  STL [R1+0x120], R246 ;  /* 0x000120f601007387 */ /* 0x0001e80000100800 */
[----:B0-----:R-:W4:Y:S01]  /*6030*/  LDL.LU R246, [R1+0x54] ;  /* 0x0000540001f67983 */ /* 0x001f220000300800 */
[----:B------:R-:W-:-:S06]  /*6040*/  PRMT R85, RZ, 0x7610, R85 ;  /* 0x00007610ff557816 */ /* 0x000fcc0000000055 */
[----:B------:R0:W4:Y:S01]  /*6050*/  @!P0 LDG.E.U16 R85, [R10.64] ;  /* 0x000000060a558981 */ /* 0x000122000c1e1500 */
[----:B------:R-:W-:Y:S02]  /*6060*/  PRMT R59, RZ, 0x7610, R59 ;  /* 0x00007610ff3b7816 */ /* 0x000fe4000000003b */
[----:B0-----:R-:W-:-:S05]  /*6070*/  IADD3 R10, P1, R108, R3, RZ ;  /* 0x000000036c0a7210 */ /* 0x001fca0007f3e0ff */
[----:B------:R-:W-:-:S05]  /*6080*/  IMAD.X R11, R109, 0x1, R2, P1 ;  /* 0x000000016d0b7824 */ /* 0x000fca00008e0602 */
[----:B------:R0:W4:Y:S01]  /*6090*/  @!P0 LDG.E.U16 R59, [R10.64] ;  /* 0x000000060a3b8981 */ /* 0x000122000c1e1500 */
[----:B------:R-:W-:Y:S02]  /*60a0*/  PRMT R58, RZ, 0x7610, R58 ;  /* 0x00007610ff3a7816 */ /* 0x000fe4000000003a */
[----:B0-----:R-:W-:-:S05]  /*60b0*/  IADD3 R10, P1, R243, R3, RZ ;  /* 0x00000003f30a7210 */ /* 0x001fca0007f3e0ff */
[----:B------:R-:W-:-:S05]  /*60c0*/  IMAD.X R11, R231, 0x1, R2, P1 ;  /* 0x00000001e70b7824 */ /* 0x000fca00008e0602 */
[----:B------:R3:W4:Y:S01]  /*60d0*/  @!P0 LDG.E.U16 R58, [R10.64] ;  /* 0x000000060a3a8981 */ /* 0x000722000c1e1500 */
[----:B------:R-:W-:Y:S02]  /*60e0*/  PRMT R56, RZ, 0x7610, R56 ;  /* 0x00007610ff387816 */ /* 0x000fe40000000038 */
[----:B------:R-:W-:Y:S02]  /*60f0*/  PRMT R21, RZ, 0x7610, R21 ;  /* 0x00007610ff157816 */ /* 0x000fe40000000015 */
[----:B------:R-:W-:Y:S02]  /*6100*/  PRMT R20, RZ, 0x7610, R20 ;  /* 0x00007610ff147816 */ /* 0x000fe40000000014 */
[----:B------:R-:W-:Y:S01]  /*6110*/  PRMT R15, RZ, 0x7610, R15 ;  /* 0x00007610ff0f7816 */ /* 0x000fe2000000000f */
[----:B------:R0:W-:Y:S01]  /*6120*/  STL [R1+0x124], R243 ;  /* 0x000124f301007387 */ /* 0x0001e20000100800 */
[----:B------:R-:W-:-:S03]  /*6130*/  PRMT R14, RZ, 0x7610, R14 ;  /* 0x00007610ff0e7816 */ /* 0x000fc6000000000e */
[----:B0-----:R-:W4:Y:S04]  /*6140*/  LDL.LU R243, [R1+0x50] ;  /* 0x0000500001f37983 */ /* 0x001f280000300800 */
[----:B------:R0:W-:Y:S04]  /*6150*/  STL [R1+0x128], R231 ;  /* 0x000128e701007387 */ /* 0x0001e80000100800 */
[----:B0-----:R-:W4:Y:S01]  /*6160*/  LDL.LU R231, [R1+0x44] ;  /* 0x0000440001e77983 */ /* 0x001f220000300800 */
[----:B---3--:R-:W-:-:S05]  /*6170*/  IADD3 R10, P1, R187, R3, RZ ;  /* 0x00000003bb0a7210 */ /* 0x008fca0007f3e0ff */
[----:B------:R-:W-:-:S05]  /*6180*/  IMAD.X R11, R242, 0x1, R2, P1 ;  /* 0x00000001f20b7824 */ /* 0x000fca00008e0602 */
[----:B------:R0:W3:Y:S02]  /*6190*/  @!P0 LDG.E.U16 R56, [R10.64] ;  /* 0x000000060a388981 */ /* 0x0000e4000c1e1500 */
[----:B0-----:R-:W-:-:S05]  /*61a0*/  IADD3 R10, P1, R6, R3, RZ ;  /* 0x00000003060a7210 */ /* 0x001fca0007f3e0ff */
[----:B------:R-:W-:-:S05]  /*61b0*/  IMAD.X R11, R186, 0x1, R2, P1 ;  /* 0x00000001ba0b7824 */ /* 0x000fca00008e0602 */
[----:B------:R0:W3:Y:S02]  /*61c0*/  @!P0 LDG.E.U16 R21, [R10.64] ;  /* 0x000000060a158981 */ /* 0x0000e4000c1e1500 */
[----:B0-----:R-:W-:-:S05]  /*61d0*/  IADD3 R10, P1, R239, R3, RZ ;  /* 0x00000003ef0a7210 */ /* 0x001fca0007f3e0ff */
[----:B------:R-:W-:-:S05]  /*61e0*/  IMAD.X R11, R229, 0x1, R2, P1 ;  /* 0x00000001e50b7824 */ /* 0x000fca00008e0602 */
[----:B------:R0:W3:Y:S02]  /*61f0*/  @!P0 LDG.E.U16 R20, [R10.64] ;  /* 0x000000060a148981 */ /* 0x0000e4000c1e1500 */
[----:B0-----:R-:W-:-:S05]  /*6200*/  IADD3 R10, P1, R5, R3, RZ ;  /* 0x00000003050a7210 */ /* 0x001fca0007f3e0ff */
[----:B------:R-:W-:Y:S01]  /*6210*/  IMAD.X R11, R238, 0x1, R2, P1 ;  /* 0x00000001ee0b7824 */ /* 0x000fe200008e0602 */
[----:B------:R0:W-:Y:S04]  /*6220*/  STL [R1+0x12c], R187 ;  /* 0x00012cbb01007387 */ /* 0x0001e80000100800 */
[----:B------:R1:W3:Y:S04]  /*6230*/  @!P0 LDG.E.U16 R15, [R10.64] ;  /* 0x000000060a0f8981 */ /* 0x0002e8000c1e1500 */
[----:B0-----:R-:W3:Y:S01]  /*6240*/  LDL.LU R187, [R1+0xcc] ;  /* 0x0000cc0001bb7983 */ /* 0x001ee20000300800 */
[----:B-1----:R-:W-:-:S03]  /*6250*/  IADD3 R10, P1, R4, R3, RZ ;  /* 0x00000003040a7210 */ /* 0x002fc60007f3e0ff */
[----:B------:R-:W-:Y:S02]  /*6260*/  STL [R1+0x130], R242 ;  /* 0x000130f201007387 */ /* 0x000fe40000100800 */
[----:B--2---:R-:W-:Y:S02]  /*6270*/  IMAD.X R11, R251, 0x1, R2, P1 ;  /* 0x00000001fb0b7824 */ /* 0x004fe400008e0602 */
[----:B------:R-:W-:Y:S01]  /*6280*/  STL [R1+0x134], R6 ;  /* 0x0001340601007387 */ /* 0x000fe20000100800 */
[----:B------:R-:W-:-:S03]  /*6290*/  IADD3 R12, P1, R227, R3, RZ ;  /* 0x00000003e30c7210 */ /* 0x000fc60007f3e0ff */
[----:B------:R-:W-:Y:S04]  /*62a0*/  STL [R1+0x138], R186 ;  /* 0x000138ba01007387 */ /* 0x000fe80000100800 */
[----:B------:R-:W-:Y:S01]  /*62b0*/  STL [R1+0x13c], R239 ;  /* 0x00013cef01007387 */ /* 0x000fe20000100800 */
[----:B------:R-:W-:-:S03]  /*62c0*/  IMAD.X R13, R226, 0x1, R2, P1 ;  /* 0x00000001e20d7824 */ /* 0x000fc600008e0602 */
[----:B------:R-:W-:Y:S04]  /*62d0*/  STL [R1+0x140], R229 ;  /* 0x000140e501007387 */ /* 0x000fe80000100800 */
[----:B------:R-:W-:Y:S04]  /*62e0*/  STL [R1+0x144], R5 ;  /* 0x0001440501007387 */ /* 0x000fe80000100800 */
[----:B------:R0:W2:Y:S04]  /*62f0*/  @!P0 LDG.E.U16 R14, [R10.64] ;  /* 0x000000060a0e8981 */ /* 0x0000a8000c1e1500 */
[----:B------:R-:W-:Y:S04]  /*6300*/  STL [R1+0x148], R238 ;  /* 0x000148ee01007387 */ /* 0x000fe80000100800 */
[----:B------:R-:W-:Y:S01]  /*6310*/  STL [R1+0x14c], R4 ;  /* 0x00014c0401007387 */ /* 0x000fe20000100800 */
[----:B0-----:R-:W-:-:S03]  /*6320*/  PRMT R11, RZ, 0x7610, R11 ;  /* 0x00007610ff0b7816 */ /* 0x001fc6000000000b */
[----:B------:R-:W-:Y:S04]  /*6330*/  STL [R1+0x150], R251 ;  /* 0x000150fb01007387 */ /* 0x000fe80000100800 */
[----:B------:R-:W-:Y:S04]  /*6340*/  STL [R1+0x154], R227 ;  /* 0x000154e301007387 */ /* 0x000fe80000100800 */
[----:B------:R-:W-:Y:S04]  /*6350*/  STL [R1+0x158], R226 ;  /* 0x000158e201007387 */ /* 0x000fe80000100800 */
[----:B----4-:R-:W-:Y:S04]  /*6360*/  STL [R1+0x15c], R249 ;  /* 0x00015cf901007387 */ /* 0x010fe80000100800 */
[----:B------:R0:W4:Y:S04]  /*6370*/  @!P0 LDG.E.U16 R11, [R12.64] ;  /* 0x000000060c0b8981 */ /* 0x000128000c1e1500 */
[----:B------:R1:W-:Y:S04]  /*6380*/  STL [R1+0x160], R225 ;  /* 0x000160e101007387 */ /* 0x0003e80000100800 */
[----:B------:R-:W-:Y:S01]  /*6390*/  STL [R1+0x164], R247 ;  /* 0x000164f701007387 */ /* 0x000fe20000100800 */
[----:B0-----:R-:W-:-:S03]  /*63a0*/  IADD3 R12, P1, R249, R3, RZ ;  /* 0x00000003f90c7210 */ /* 0x001fc60007f3e0ff */
[----:B------:R-:W-:Y:S04]  /*63b0*/  STL [R1+0x168], R235 ;  /* 0x000168eb01007387 */ /* 0x000fe80000100800 */
[----:B------:R-:W-:Y:S01]  /*63c0*/  STL [R1+0x16c], R233 ;  /* 0x00016ce901007387 */ /* 0x000fe20000100800 */
[----:B------:R-:W-:-:S03]  /*63d0*/  IMAD.X R13, R225, 0x1, R2, P1 ;  /* 0x00000001e10d7824 */ /* 0x000fc600008e0602 */
[----:B------:R-:W-:Y:S04]  /*63e0*/  STL [R1+0x170], R222 ;  /* 0x000170de01007387 */ /* 0x000fe80000100800 */
[----:B------:R-:W-:Y:S04]  /*63f0*/  STL [R1+0x174], R246 ;  /* 0x000174f601007387 */ /* 0x000fe80000100800 */
[----:B------:R-:W-:Y:S04]  /*6400*/  STL [R1+0x178], R221 ;  /* 0x000178dd01007387 */ /* 0x000fe80000100800 */
[----:B-1----:R-:W2:Y:S04]  /*6410*/  LDL.LU R225, [R1+0x20] ;  /* 0x0000200001e17983 */ /* 0x002ea80000300800 */
[----:B------:R-:W2:Y:S04]  /*6420*/  LDL.LU R249, [R1+0xbc] ;  /* 0x0000bc0001f97983 */ /* 0x000ea80000300800 */
[----:B------:R-:W2:Y:S04]  /*6430*/  LDL.LU R226, [R1+0x24] ;  /* 0x0000240001e27983 */ /* 0x000ea80000300800 */
[----:B------:R-:W2:Y:S04]  /*6440*/  LDL.LU R238, [R1+0x30] ;  /* 0x0000300001ee7983 */ /* 0x000ea80000300800 */
[----:B------:R-:W2:Y:S04]  /*6450*/  LDL.LU R5, [R1+0xc4] ;  /* 0x0000c40001057983 */ /* 0x000ea80000300800 */
[----:B------:R-:W2:Y:S04]  /*6460*/  LDL.LU R229, [R1+0x34] ;  /* 0x0000340001e57983 */ /* 0x000ea80000300800 */
[----:B------:R-:W2:Y:S01]  /*6470*/  LDL.LU R242, [R1+0x40] ;  /* 0x0000400001f27983 */ /* 0x000ea20000300800 */
[----:B------:R-:W-:-:S06]  /*6480*/  PRMT R9, RZ, 0x7610, R9 ;  /* 0x00007610ff097816 */ /* 0x000fcc0000000009 */
[----:B------:R0:W4:Y:S01]  /*6490*/  @!P0 LDG.E.U16 R9, [R12.64] ;  /* 0x000000060c098981 */ /* 0x000122000c1e1500 */
[----:B------:R-:W-:-:S03]  /*64a0*/  PRMT R10, RZ, 0x7610, R10 ;  /* 0x00007610ff0a7816 */ /* 0x000fc6000000000a */
[----:B------:R1:W-:Y:S01]  /*64b0*/  STS.U16 [R0+0x4400], R16 ;  /* 0x0044001000007388 */ /* 0x0003e20000000400 */
[----:B0-----:R-:W-:-:S05]  /*64c0*/  IADD3 R12, P1, R247, R3, RZ ;  /* 0x00000003f70c7210 */ /* 0x001fca0007f3e0ff */
[--C-:B------:R-:W-:Y:S01]  /*64d0*/  IMAD.X R13, R235, 0x1, R2.reuse, P1 ;  /* 0x00000001eb0d7824 */ /* 0x100fe200008e0602 */
[----:B-1----:R-:W-:Y:S01]  /*64e0*/  IADD3 R16, P1, R233, R3, RZ ;  /* 0x00000003e9107210 */ /* 0x002fe20007f3e0ff */
[----:B------:R0:W-:Y:S04]  /*64f0*/  STS.U16 [R0+0x4000], R17 ;  /* 0x0040001100007388 */ /* 0x0001e80000000400 */
[----:B------:R1:W4:Y:S01]  /*6500*/  @!P0 LDG.E.U16 R10, [R12.64] ;  /* 0x000000060c0a8981 */ /* 0x000322000c1e1500 */
[----:B0-----:R-:W-:Y:S01]  /*6510*/  IMAD.X R17, R222, 0x1, R2, P1 ;  /* 0x00000001de117824 */ /* 0x001fe200008e0602 */
[----:B-1----:R-:W-:-:S06]  /*6520*/  PRMT R12, RZ, 0x7610, R12 ;  /* 0x00007610ff0c7816 */ /* 0x002fcc000000000c */
        /* <DEDUP_REMOVED lines=9> */
[----:B-1----:R-:W-:Y:S02]  /*65c0*/  PRMT R16, RZ, 0x7610, R16 ;  /* 0x00007610ff107816 */ /* 0x002fe40000000010 */
[----:B------:R-:W-:Y:S04]  /*65d0*/  STL [R1+0x17c], R243 ;  /* 0x00017cf301007387 */ /* 0x000fe80000100800 */
[----:B------:R0:W4:Y:S01]  /*65e0*/  @!P0 LDG.E.U16 R16, [R18.64] ;  /* 0x0000000612108981 */ /* 0x000122000c1e1500 */
[----:B------:R-:W-:-:S03]  /*65f0*/  PRMT R17, RZ, 0x7610, R17 ;  /* 0x00007610ff117816 */ /* 0x000fc60000000011 */
[----:B------:R-:W-:Y:S01]  /*6600*/  STL [R1+0x180], R217 ;  /* 0x000180d901007387 */ /* 0x000fe20000100800 */
[----:B0-----:R-:W-:-:S03]  /*6610*/  IADD3 R18, P1, R217, R3, RZ ;  /* 0x00000003d9127210 */ /* 0x001fc60007f3e0ff */
[----:B------:R-:W-:Y:S01]  /*6620*/  STL [R1+0x184], R216 ;  /* 0x000184d801007387 */ /* 0x000fe20000100800 */
[----:B------:R-:W-:Y:S01]  /*6630*/  LOP3.LUT R111, R0, 0x20, RZ, 0x3c, !PT ;  /* 0x00000020006f7812 */ /* 0x000fe200078e3cff */
[----:B------:R-:W-:Y:S02]  /*6640*/  IMAD.X R19, R216, 0x1, R2, P1 ;  /* 0x00000001d8137824 */ /* 0x000fe400008e0602 */
[----:B------:R-:W-:Y:S04]  /*6650*/  STL [R1+0x188], R231 ;  /* 0x000188e701007387 */ /* 0x000fe80000100800 */
[----:B------:R-:W-:Y:S04]  /*6660*/  STL [R1+0x18c], R215 ;  /* 0x00018cd701007387 */ /* 0x000fe80000100800 */
[----:B------:R0:W4:Y:S04]  /*6670*/  @!P0 LDG.E.U16 R17, [R18.64] ;  /* 0x0000000612118981 */ /* 0x000128000c1e1500 */
[----:B------:R-:W-:Y:S01]  /*6680*/  STS.U16 [R111+0x4100], R100 ;  /* 0x004100646f007388 */ /* 0x000fe20000000400 */
[----:B0-----:R-:W-:-:S03]  /*6690*/  IADD3 R18, P1, R231, R3, RZ ;  /* 0x00000003e7127210 */ /* 0x001fc60007f3e0ff */
[----:B------:R0:W-:Y:S02]  /*66a0*/  STS.U16 [R111+0x4500], R22 ;  /* 0x004500166f007388 */ /* 0x0001e40000000400 */
[----:B------:R-:W-:Y:S01]  /*66b0*/  IMAD.X R19, R215, 0x1, R2, P1 ;  /* 0x00000001d7137824 */ /* 0x000fe200008e0602 */
[----:B0-----:R-:W-:Y:S01]  /*66c0*/  PRMT R22, RZ, 0x7610, R22 ;  /* 0x00007610ff167816 */ /* 0x001fe20000000016 */
[----:B------:R0:W-:Y:S05]  /*66d0*/  STS.U16 [R111+0x4900], R23 ;  /* 0x004900176f007388 */ /* 0x0001ea0000000400 */
[----:B------:R1:W4:Y:S01]  /*66e0*/  @!P0 LDG.E.U16 R22, [R18.64] ;  /* 0x0000000612168981 */ /* 0x000322000c1e1500 */
[----:B0-----:R-:W-:-:S03]  /*66f0*/  PRMT R23, RZ, 0x7610, R23 ;  /* 0x00007610ff177816 */ /* 0x001fc60000000017 */
[----:B---3--:R-:W-:Y:S01]  /*6700*/  STL [R1+0x190], R187 ;  /* 0x000190bb01007387 */ /* 0x008fe20000100800 */
[----:B-1----:R-:W-:-:S03]  /*6710*/  IADD3 R18, P1, R187, R3, RZ ;  /* 0x00000003bb127210 */ /* 0x002fc60007f3e0ff */
[----:B--2---:R-:W-:Y:S04]  /*6720*/  STL [R1+0x19c], R242 ;  /* 0x00019cf201007387 */ /* 0x004fe80000100800 */
[----:B------:R-:W-:Y:S04]  /*6730*/  STL [R1+0x1a0], R211 ;  /* 0x0001a0d301007387 */ /* 0x000fe80000100800 */
[----:B------:R0:W-:Y:S04]  /*6740*/  STL [R1+0x1a4], R210 ;  /* 0x0001a4d201007387 */ /* 0x0001e80000100800 */
[----:B------:R-:W2:Y:S04]  /*6750*/  LDL.LU R221, [R1+0x10] ;  /* 0x0000100001dd7983 */ /* 0x000ea80000300800 */
[----:B------:R-:W3:Y:S04]  /*6760*/  LDL.LU R246, [R1+0xb4] ;  /* 0x0000b40001f67983 */ /* 0x000ee80000300800 */
[----:B------:R-:W2:Y:S01]  /*6770*/  LDL.LU R222, [R1+0x14] ;  /* 0x0000140001de7983 */ /* 0x000ea20000300800 */
[----:B------:R-:W-:-:S03]  /*6780*/  IMAD.X R19, R242, 0x1, R2, P1 ;  /* 0x00000001f2137824 */ /* 0x000fc600008e0602 */
[----:B------:R-:W3:Y:S04]  /*6790*/  LDL.LU R110, [R1+0x58] ;  /* 0x00005800016e7983 */ /* 0x000ee80000300800 */
[----:B------:R-:W3:Y:S04]  /*67a0*/  LDL.LU R107, [R1+0x48] ;  /* 0x00004800016b7983 */ /* 0x000ee80000300800 */
[----:B------:R-:W3:Y:S04]  /*67b0*/  LDL.LU R105, [R1+0xa4] ;  /* 0x0000a40001697983 */ /* 0x000ee80000300800 */
[----:B------:R-:W3:Y:S04]  /*67c0*/  LDL.LU R104, [R1+0x8c] ;  /* 0x00008c0001687983 */ /* 0x000ee80000300800 */
[----:B------:R-:W3:Y:S04]  /*67d0*/  LDL.LU R103, [R1+0x98] ;  /* 0x0000980001677983 */ /* 0x000ee80000300800 */
[----:B------:R-:W4:Y:S04]  /*67e0*/  LDL.LU R102, [R1+0xf8] ;  /* 0x0000f80001667983 */ /* 0x000f280000300800 */
[----:B------:R1:W4:Y:S04]  /*67f0*/  @!P0 LDG.E.U16 R23, [R18.64] ;  /* 0x0000000612178981 */ /* 0x000328000c1e1500 */
[----:B------:R-:W4:Y:S04]  /*6800*/  LDL.LU R101, [R1+0xd8] ;  /* 0x0000d80001657983 */ /* 0x000f280000300800 */
[----:B------:R-:W4:Y:S01]  /*6810*/  LDL.LU R114, [R1+0x9c] ;  /* 0x00009c0001727983 */ /* 0x000f220000300800 */
[----:B-1----:R-:W-:-:S03]  /*6820*/  IADD3 R18, P1, R211, R3, RZ ;  /* 0x00000003d3127210 */ /* 0x002fc60007f3e0ff */
[----:B------:R-:W4:Y:S04]  /*6830*/  LDL.LU R113, [R1+0x6c] ;  /* 0x00006c0001717983 */ /* 0x000f280000300800 */
[----:B------:R-:W4:Y:S01]  /*6840*/  LDL.LU R68, [R1+0x7c] ;  /* 0x00007c0001447983 */ /* 0x000f220000300800 */
[----:B------:R-:W-:-:S03]  /*6850*/  IMAD.X R19, R210, 0x1, R2, P1 ;  /* 0x00000001d2137824 */ /* 0x000fc600008e0602 */
[----:B------:R-:W4:Y:S04]  /*6860*/  LDL.LU R69, [R1+0xf0] ;  /* 0x0000f00001457983 */ /* 0x000f280000300800 */
[----:B------:R-:W4:Y:S04]  /*6870*/  LDL.LU R70, [R1+0x88] ;  /* 0x0000880001467983 */ /* 0x000f280000300800 */
[----:B------:R-:W4:Y:S04]  /*6880*/  LDL.LU R71, [R1+0xe8] ;  /* 0x0000e80001477983 */ /* 0x000f280000300800 */
[----:B0-----:R-:W4:Y:S04]  /*6890*/  LDL.LU R210, [R1+0x78] ;  /* 0x0000780001d27983 */ /* 0x001f280000300800 */
[----:B------:R-:W4:Y:S04]  /*68a0*/  LDL.LU R211, [R1+0x68] ;  /* 0x0000680001d37983 */ /* 0x000f280000300800 */
[----:B------:R-:W4:Y:S04]  /*68b0*/  LDL.LU R242, [R1+0x4c] ;  /* 0x00004c0001f27983 */ /* 0x000f280000300800 */
[----:B------:R-:W4:Y:S04]  /*68c0*/  LDL.LU R188, [R1+0x5c] ;  /* 0x00005c0001bc7983 */ /* 0x000f280000300800 */
[----:B------:R-:W4:Y:S04]  /*68d0*/  LDL.LU R252, [R1+0xd0] ;  /* 0x0000d00001fc7983 */ /* 0x000f280000300800 */
[----:B------:R-:W4:Y:S04]  /*68e0*/  LDL.LU R184, [R1+0xe0] ;  /* 0x0000e00001b87983 */ /* 0x000f280000300800 */
[----:B------:R-:W4:Y:S04]  /*68f0*/  LDL.LU R187, [R1] ;  /* 0x0000000001bb7983 */ /* 0x000f280000300800 */
[----:B------:R-:W4:Y:S04]  /*6900*/  LDL.LU R215, [R1+0xac] ;  /* 0x0000ac0001d77983 */ /* 0x000f280000300800 */
[----:B------:R-:W4:Y:S04]  /*6910*/  LDL.LU R231, [R1+0x4] ;  /* 0x0000040001e77983 */ /* 0x000f280000300800 */
[----:B------:R0:W-:Y:S01]  /*6920*/  STS.U16 [R111+0x4d00], R57 ;  /* 0x004d00396f007388 */ /* 0x0001e20000000400 */
[----:B------:R-:W-:-:S03]  /*6930*/  LOP3.LUT R4, R0, 0x40, RZ, 0x3c, !PT ;  /* 0x0000004000047812 */ /* 0x000fc600078e3cff */
[----:B------:R-:W4:Y:S01]  /*6940*/  LDL.LU R216, [R1+0x8] ;  /* 0x0000080001d87983 */ /* 0x000f220000300800 */
[----:B0-----:R-:W-:-:S03]  /*6950*/  PRMT R57, RZ, 0x7610, R57 ;  /* 0x00007610ff397816 */ /* 0x001fc60000000039 */
[----:B------:R0:W-:Y:S04]  /*6960*/  STS.U16 [R4+0x4200], R84 ;  /* 0x0042005404007388 */ /* 0x0001e80000000400 */
[----:B------:R-:W4:Y:S04]  /*6970*/  LDL.LU R217, [R1+0xb0] ;  /* 0x0000b00001d97983 */ /* 0x000f280000300800 */
[----:B------:R1:W4:Y:S01]  /*6980*/  @!P0 LDG.E.U16 R57, [R18.64] ;  /* 0x0000000612398981 */ /* 0x000322000c1e1500 */
[----:B0-----:R-:W-:-:S03]  /*6990*/  PRMT R84, RZ, 0x7610, R84 ;  /* 0x00007610ff547816 */ /* 0x001fc60000000054 */
[----:B------:R0:W-:Y:S04]  /*69a0*/  STS.U16 [R4+0x4600], R86 ;  /* 0x0046005604007388 */ /* 0x0001e80000000400 */
[----:B------:R-:W4:Y:S01]  /*69b0*/  LDL.LU R243, [R1+0xc] ;  /* 0x00000c0001f37983 */ /* 0x000f220000300800 */
[----:B-1----:R-:W-:-:S03]  /*69c0*/  IADD3 R18, P1, R229, R3, RZ ;  /* 0x00000003e5127210 */ /* 0x002fc60007f3e0ff */
[----:B------:R-:W-:Y:S02]  /*69d0*/  STS.U16 [R4+0x4a00], R92 ;  /* 0x004a005c04007388 */ /* 0x000fe40000000400 */
[----:B------:R-:W-:Y:S02]  /*69e0*/  IMAD.X R19, R209, 0x1, R2, P1 ;  /* 0x00000001d1137824 */ /* 0x000fe400008e0602 */
[----:B------:R1:W-:Y:S04]  /*69f0*/  STS.U16 [R4+0x4e00], R93 ;  /* 0x004e005d04007388 */ /* 0x0003e80000000400 */
[----:B------:R1:W4:Y:S01]  /*6a00*/  @!P0 LDG.E.U16 R84, [R18.64] ;  /* 0x0000000612548981 */ /* 0x000322000c1e1500 */
[----:B0-----:R-:W-:-:S03]  /*6a10*/  PRMT R86, RZ, 0x7610, R86 ;  /* 0x00007610ff567816 */ /* 0x001fc60000000056 */
[----:B------:R-:W4:Y:S01]  /*6a20*/  LDL.LU R233, [R1+0x18] ;  /* 0x0000180001e97983 */ /* 0x000f220000300800 */
[----:B-1----:R-:W-:-:S03]  /*6a30*/  LOP3.LUT R4, R0, 0x60, RZ, 0x3c, !PT ;  /* 0x0000006000047812 */ /* 0x002fc600078e3cff */
[----:B------:R-:W4:Y:S01]  /*6a40*/  LDL.LU R235, [R1+0xb8] ;  /* 0x0000b80001eb7983 */ /* 0x000f220000300800 */
[----:B------:R-:W-:-:S03]  /*6a50*/  IADD3 R18, P1, R5, R3, RZ ;  /* 0x0000000305127210 */ /* 0x000fc60007f3e0ff */
[----:B------:R-:W-:Y:S02]  /*6a60*/  STS.U16 [R4+0x4300], R96 ;  /* 0x0043006004007388 */ /* 0x000fe40000000400 */
[----:B------:R-:W-:Y:S02]  /*6a70*/  IMAD.X R19, R238, 0x1, R2, P1 ;  /* 0x00000001ee137824 */ /* 0x000fe400008e0602 */
[----:B------:R-:W-:Y:S04]  /*6a80*/  STS.U16 [R4+0x4700], R97 ;  /* 0x0047006104007388 */ /* 0x000fe80000000400 */
[----:B------:R-:W4:Y:S04]  /*6a90*/  LDL.LU R247, [R1+0x1c] ;  /* 0x00001c0001f77983 */ /* 0x000f280000300800 */
[----:B------:R-:W-:Y:S04]  /*6aa0*/  STS.U16 [R4+0x4b00], R99 ;  /* 0x004b006304007388 */ /* 0x000fe80000000400 */
[----:B------:R-:W4:Y:S04]  /*6ab0*/  LDL.LU R227, [R1+0x28] ;  /* 0x0000280001e37983 */ /* 0x000f280000300800 */
[----:B------:R0:W-:Y:S04]  /*6ac0*/  STS.U16 [R4+0x4f00], R98 ;  /* 0x004f006204007388 */ /* 0x0001e80000000400 */
[----:B------:R-:W4:Y:S04]  /*6ad0*/  LDL.LU R251, [R1+0xc0] ;  /* 0x0000c00001fb7983 */ /* 0x000f280000300800 */
[----:B------:R1:W4:Y:S04]  /*6ae0*/  @!P0 LDG.E.U16 R86, [R18.64] ;  /* 0x0000000612568981 */ /* 0x000328000c1e1500 */
[----:B0-----:R-:W4:Y:S04]  /*6af0*/  LDL.LU R4, [R1+0x2c] ;  /* 0x00002c0001047983 */ /* 0x001f280000300800 */
[----:B------:R-:W4:Y:S01]  /*6b00*/  LDL.LU R239, [R1+0x38] ;  /* 0x0000380001ef7983 */ /* 0x000f220000300800 */
[----:B-1----:R-:W-:-:S03]  /*6b10*/  IADD3 R18, P1, R205, R3, RZ ;  /* 0x00000003cd127210 */ /* 0x002fc60007f3e0ff */
[----:B------:R-:W4:Y:S04]  /*6b20*/  LDL.LU R186, [R1+0xc8] ;  /* 0x0000c80001ba7983 */ /* 0x000f280000300800 */
[----:B------:R-:W4:Y:S01]  /*6b30*/  LDL.LU R6, [R1+0x3c] ;  /* 0x00003c0001067983 */ /* 0x000f220000300800 */
[----:B------:R-:W-:Y:S01]  /*6b40*/  PRMT R92, RZ, 0x7610, R92 ;  /* 0x00007610ff5c7816 */ /* 0x000fe2000000005c */
[----:B------:R-:W-:-:S05]  /*6b50*/  IMAD.X R19, R204, 0x1, R2, P1 ;  /* 0x00000001cc137824 */ /* 0x000fca00008e0602 */
        /* <DEDUP_REMOVED lines=14> */
[----:B------:R-:W-:Y:S01]  /*6c40*/  PRMT R98, RZ, 0x7610, R98 ;  /* 0x00007610ff627816 */ /* 0x000fe20000000062 */
[----:B------:R0:W-:Y:S02]  /*6c50*/  STS.U16 [R0], R95 ;  /* 0x0000005f00007388 */ /* 0x0001e40000000400 */
[----:B0-----:R-:W-:Y:S02]  /*6c60*/  PRMT R95, RZ, 0x7610, R95 ;  /* 0x00007610ff5f7816 */ /* 0x001fe4000000005f */
[----:B--2---:R-:W-:-:S05]  /*6c70*/  IADD3 R18, P1, R222, R3, RZ ;  /* 0x00000003de127210 */ /* 0x004fca0007f3e0ff */
[----:B------:R-:W-:-:S05]  /*6c80*/  IMAD.X R19, R197, 0x1, R2, P1 ;  /* 0x00000001c5137824 */ /* 0x000fca00008e0602 */
[----:B------:R3:W2:Y:S02]  /*6c90*/  @!P0 LDG.E.U16 R99, [R18.64] ;  /* 0x0000000612638981 */ /* 0x0006a4000c1e1500 */
[----:B---3--:R-:W-:-:S05]  /*6ca0*/  IADD3 R18, P1, R246, R3, RZ ;  /* 0x00000003f6127210 */ /* 0x008fca0007f3e0ff */
[----:B------:R-:W-:-:S05]  /*6cb0*/  IMAD.X R19, R221, 0x1, R2, P1 ;  /* 0x00000001dd137824 */ /* 0x000fca00008e0602 */
[----:B------:R0:W3:Y:S02]  /*6cc0*/  @!P0 LDG.E.U16 R98, [R18.64] ;  /* 0x0000000612628981 */ /* 0x0000e4000c1e1500 */
[----:B0-----:R-:W-:-:S05]  /*6cd0*/  IADD3 R18, P1, R193, R3, RZ ;  /* 0x00000003c1127210 */ /* 0x001fca0007f3e0ff */
[----:B------:R-:W-:Y:S01]  /*6ce0*/  IMAD.X R19, R192, 0x1, R2, P1 ;  /* 0x00000001c0137824 */ /* 0x000fe200008e0602 */
[----:B------:R0:W-:Y:S04]  /*6cf0*/  STS.U16 [R0+0x200], R94 ;  /* 0x0002005e00007388 */ /* 0x0001e80000000400 */
[----:B------:R4:W2:Y:S01]  /*6d00*/  @!P0 LDG.E.U16 R95, [R18.64] ;  /* 0x00000006125f8981 */ /* 0x0008a2000c1e1500 */
[----:B0-----:R-:W-:-:S03]  /*6d10*/  PRMT R94, RZ, 0x7610, R94 ;  /* 0x00007610ff5e7816 */ /* 0x001fc6000000005e */
[----:B------:R0:W-:Y:S02]  /*6d20*/  STS.U16 [R0+0x400], R87 ;  /* 0x0004005700007388 */ /* 0x0001e40000000400 */
[----:B0-----:R-:W-:Y:S02]  /*6d30*/  PRMT R87, RZ, 0x7610, R87 ;  /* 0x00007610ff577816 */ /* 0x001fe40000000057 */
[----:B----4-:R-:W-:-:S05]  /*6d40*/  IADD3 R18, P1, R231, R3, RZ ;  /* 0x00000003e7127210 */ /* 0x010fca0007f3e0ff */
[----:B------:R-:W-:-:S05]  /*6d50*/  IMAD.X R19, R191, 0x1, R2, P1 ;  /* 0x00000001bf137824 */ /* 0x000fca00008e0602 */
[----:B------:R0:W4:Y:S02]  /*6d60*/  @!P0 LDG.E.U16 R94, [R18.64] ;  /* 0x00000006125e8981 */ /* 0x000124000c1e1500 */
[----:B0-----:R-:W-:-:S05]  /*6d70*/  IADD3 R18, P1, R215, R3, RZ ;  /* 0x00000003d7127210 */ /* 0x001fca0007f3e0ff */
[----:B------:R-:W-:Y:S01]  /*6d80*/  IMAD.X R19, R187, 0x1, R2, P1 ;  /* 0x00000001bb137824 */ /* 0x000fe200008e0602 */
[----:B------:R0:W-:Y:S04]  /*6d90*/  STS.U16 [R0+0x600], R85 ;  /* 0x0006005500007388 */ /* 0x0001e80000000400 */
[----:B------:R1:W2:Y:S01]  /*6da0*/  @!P0 LDG.E.U16 R87, [R18.64] ;  /* 0x0000000612578981 */ /* 0x0002a2000c1e1500 */
[----:B0-----:R-:W-:Y:S02]  /*6db0*/  PRMT R85, RZ, 0x7610, R85 ;  /* 0x00007610ff557816 */ /* 0x001fe40000000055 */
[----:B-1----:R-:W-:-:S05]  /*6dc0*/  IADD3 R18, P1, R105, R3, RZ ;  /* 0x0000000369127210 */ /* 0x002fca0007f3e0ff */
        /* <DEDUP_REMOVED lines=25> */
[----:B------:R-:W-:-:S05]  /*6f60*/  IMAD.X R19, R70, 0x1, R2, P1 ;  /* 0x0000000146137824 */ /* 0x000fca00008e0602 */
[----:B------:R0:W2:Y:S01]  /*6f70*/  @!P0 LDG.E.U16 R20, [R18.64] ;  /* 0x0000000612148981 */ /* 0x0000a2000c1e1500 */
[----:B------:R-:W-:-:S03]  /*6f80*/  PRMT R100, RZ, 0x7610, R100 ;  /* 0x00007610ff647816 */ /* 0x000fc60000000064 */
[----:B------:R1:W-:Y:S01]  /*6f90*/  STS.U16 [R0+0x1400], R14 ;  /* 0x0014000e00007388 */ /* 0x0003e20000000400 */
[----:B0-----:R-:W-:-:S05]  /*6fa0*/  IADD3 R18, P1, R241, R3, RZ ;  /* 0x00000003f1127210 */ /* 0x001fca0007f3e0ff */
[--C-:B------:R-:W-:Y:S01]  /*6fb0*/  IMAD.X R19, R230, 0x1, R2.reuse, P1 ;  /* 0x00000001e6137824 */ /* 0x100fe200008e0602 */
[----:B-1----:R-:W-:Y:S01]  /*6fc0*/  IADD3 R14, P1, R68, R3, RZ ;  /* 0x00000003440e7210 */ /* 0x002fe20007f3e0ff */
[----:B------:R0:W-:Y:S04]  /*6fd0*/  STS.U16 [R0+0x1200], R15 ;  /* 0x0012000f00007388 */ /* 0x0001e80000000400 */
[----:B------:R1:W2:Y:S01]  /*6fe0*/  @!P0 LDG.E.U16 R100, [R18.64] ;  /* 0x0000000612648981 */ /* 0x0002a2000c1e1500 */
[----:B0-----:R-:W-:Y:S01]  /*6ff0*/  IMAD.X R15, R240, 0x1, R2, P1 ;  /* 0x00000001f00f7824 */ /* 0x001fe200008e0602 */
[----:B-1----:R-:W-:-:S06]  /*7000*/  PRMT R18, RZ, 0x7610, R18 ;  /* 0x00007610ff127816 */ /* 0x002fcc0000000012 */
[----:B------:R0:W2:Y:S01]  /*7010*/  @!P0 LDG.E.U16 R18, [R14.64] ;  /* 0x000000060e128981 */ /* 0x0000a2000c1e1500 */
[----:B------:R-:W-:Y:S02]  /*7020*/  PRMT R19, RZ, 0x7610, R19 ;  /* 0x00007610ff137816 */ /* 0x000fe40000000013 */
[----:B0-----:R-:W-:-:S05]  /*7030*/  IADD3 R14, P1, R71, R3, RZ ;  /* 0x00000003470e7210 */ /* 0x001fca0007f3e0ff */
[----:B------:R-:W-:Y:S01]  /*7040*/  IMAD.X R15, R210, 0x1, R2, P1 ;  /* 0x00000001d20f7824 */ /* 0x000fe200008e0602 */
[----:B------:R0:W-:Y:S04]  /*7050*/  STS.U16 [R0+0x1800], R9 ;  /* 0x0018000900007388 */ /* 0x0001e80000000400 */
[----:B------:R1:W2:Y:S04]  /*7060*/  @!P0 LDG.E.U16 R19, [R14.64] ;  /* 0x000000060e138981 */ /* 0x0002a8000c1e1500 */
[----:B------:R1:W-:Y:S01]  /*7070*/  STS.U16 [R0+0x1a00], R10 ;  /* 0x001a000a00007388 */ /* 0x0003e20000000400 */
[----:B0-----:R-:W-:-:S02]  /*7080*/  PRMT R9, RZ, 0x7610, R9 ;  /* 0x00007610ff097816 */ /* 0x001fc40000000009 */
[----:B-1----:R-:W-:-:S05]  /*7090*/  IADD3 R14, P1, R237, R3, RZ ;  /* 0x00000003ed0e7210 */ /* 0x002fca0007f3e0ff */
[--C-:B------:R-:W-:Y:S01]  /*70a0*/  IMAD.X R15, R228, 0x1, R2.reuse, P1 ;  /* 0x00000001e40f7824 */ /* 0x100fe200008e0602 */
[----:B------:R-:W-:Y:S01]  /*70b0*/  IADD3 R10, P1, R113, R3, RZ ;  /* 0x00000003710a7210 */ /* 0x000fe20007f3e0ff */
[----:B------:R0:W-:Y:S04]  /*70c0*/  STS.U16 [R0+0x1600], R11 ;  /* 0x0016000b00007388 */ /* 0x0001e80000000400 */
[----:B------:R1:W2:Y:S01]  /*70d0*/  @!P0 LDG.E.U16 R9, [R14.64] ;  /* 0x000000060e098981 */ /* 0x0002a2000c1e1500 */
[----:B0-----:R-:W-:Y:S01]  /*70e0*/  IMAD.X R11, R236, 0x1, R2, P1 ;  /* 0x00000001ec0b7824 */ /* 0x001fe200008e0602 */
[----:B-1----:R-:W-:Y:S02]  /*70f0*/  PRMT R14, RZ, 0x7610, R14 ;  /* 0x00007610ff0e7816 */ /* 0x002fe4000000000e */
[----:B------:R0:W-:Y:S04]  /*7100*/  STS.U16 [R0+0x1c00], R12 ;  /* 0x001c000c00007388 */ /* 0x0001e80000000400 */
[----:B------:R1:W4:Y:S01]  /*7110*/  @!P0 LDG.E.U16 R14, [R10.64] ;  /* 0x000000060a0e8981 */ /* 0x000322000c1e1500 */
[----:B0-----:R-:W-:-:S02]  /*7120*/  PRMT R12, RZ, 0x7610, R12 ;  /* 0x00007610ff0c7816 */ /* 0x001fc4000000000c */
[----:B-1----:R-:W-:-:S05]  /*7130*/  IADD3 R10, P1, R184, R3, RZ ;  /* 0x00000003b80a7210 */ /* 0x002fca0007f3e0ff */
[----:B------:R-:W-:Y:S01]  /*7140*/  IMAD.X R11, R211, 0x1, R2, P1 ;  /* 0x00000001d30b7824 */ /* 0x000fe200008e0602 */
[----:B------:R0:W-:Y:S04]  /*7150*/  STS.U16 [R0+0x1e00], R13 ;  /* 0x001e000d00007388 */ /* 0x0001e80000000400 */
[----:B------:R1:W4:Y:S01]  /*7160*/  @!P0 LDG.E.U16 R12, [R10.64] ;  /* 0x000000060a0c8981 */ /* 0x000322000c1e1500 */
[----:B0-----:R-:W-:Y:S02]  /*7170*/  PRMT R13, RZ, 0x7610, R13 ;  /* 0x00007610ff0d7816 */ /* 0x001fe4000000000d */
[----:B-1----:R-:W-:-:S05]  /*7180*/  IADD3 R10, P1, R234, R3, RZ ;  /* 0x00000003ea0a7210 */ /* 0x002fca0007f3e0ff */
[----:B------:R-:W-:-:S05]  /*7190*/  IMAD.X R11, R224, 0x1, R2, P1 ;  /* 0x00000001e00b7824 */ /* 0x000fca00008e0602 */
[----:B------:R0:W4:Y:S01]  /*71a0*/  @!P0 LDG.E.U16 R13, [R10.64] ;  /* 0x000000060a0d8981 */ /* 0x000122000c1e1500 */
[----:B------:R-:W-:Y:S02]  /*71b0*/  PRMT R15, RZ, 0x7610, R15 ;  /* 0x00007610ff0f7816 */ /* 0x000fe4000000000f */
[----:B0-----:R-:W-:-:S05]  /*71c0*/  IADD3 R10, P1, R188, R3, RZ ;  /* 0x00000003bc0a7210 */ /* 0x001fca0007f3e0ff */
[----:B------:R-:W-:Y:S01]  /*71d0*/  IMAD.X R11, R223, 0x1, R2, P1 ;  /* 0x00000001df0b7824 */ /* 0x000fe200008e0602 */
[----:B------:R0:W-:Y:S04]  /*71e0*/  STS.U16 [R0+0x2000], R16 ;  /* 0x0020001000007388 */ /* 0x0001e80000000400 */
[----:B------:R1:W4:Y:S01]  /*71f0*/  @!P0 LDG.E.U16 R15, [R10.64] ;  /* 0x000000060a0f8981 */ /* 0x000322000c1e1500 */
[----:B0-----:R-:W-:Y:S02]  /*7200*/  PRMT R16, RZ, 0x7610, R16 ;  /* 0x00007610ff107816 */ /* 0x001fe40000000010 */
[----:B-1----:R-:W-:-:S05]  /*7210*/  IADD3 R10, P1, R101, R3, RZ ;  /* 0x00000003650a7210 */ /* 0x002fca0007f3e0ff */
        /* <DEDUP_REMOVED lines=51> */
[----:B---3--:R0:W-:Y:S04]  /*7550*/  STS.U16 [R0+0x3800], R98 ;  /* 0x0038006200007388 */ /* 0x0081e80000000400 */
[----:B------:R1:W3:Y:S01]  /*7560*/  @!P0 LDG.E.U16 R97, [R10.64] ;  /* 0x000000060a618981 */ /* 0x0002e2000c1e1500 */
[----:B0-----:R-:W-:Y:S02]  /*7570*/  PRMT R98, RZ, 0x7610, R98 ;  /* 0x00007610ff627816 */ /* 0x001fe40000000062 */
[----:B-1----:R-:W-:-:S05]  /*7580*/  IADD3 R10, P1, R247, R3, RZ ;  /* 0x00000003f70a7210 */ /* 0x002fca0007f3e0ff */
[----:B------:R-:W-:Y:S01]  /*7590*/  IMAD.X R11, R200, 0x1, R2, P1 ;  /* 0x00000001c80b7824 */ /* 0x000fe200008e0602 */
[----:B--2---:R0:W-:Y:S04]  /*75a0*/  STS.U16 [R0+0x3a00], R95 ;  /* 0x003a005f00007388 */ /* 0x0041e80000000400 */
[----:B------:R1:W2:Y:S01]  /*75b0*/  @!P0 LDG.E.U16 R98, [R10.64] ;  /* 0x000000060a628981 */ /* 0x0002a2000c1e1500 */
[----:B0-----:R-:W-:Y:S02]  /*75c0*/  PRMT R95, RZ, 0x7610, R95 ;  /* 0x00007610ff5f7816 */ /* 0x001fe4000000005f */
[----:B-1----:R-:W-:-:S05]  /*75d0*/  IADD3 R10, P1, R235, R3, RZ ;  /* 0x00000003eb0a7210 */ /* 0x002fca0007f3e0ff */
[----:B------:R-:W-:Y:S01]  /*75e0*/  IMAD.X R11, R233, 0x1, R2, P1 ;  /* 0x00000001e90b7824 */ /* 0x000fe200008e0602 */
[----:B----4-:R0:W-:Y:S04]  /*75f0*/  STS.U16 [R0+0x3c00], R94 ;  /* 0x003c005e00007388 */ /* 0x0101e80000000400 */
        /* <DEDUP_REMOVED lines=9> */
[----:B------:R-:W-:Y:S04]  /*7690*/  STS.U16 [R0+0x3600], R99 ;  /* 0x0036006300007388 */ /* 0x000fe80000000400 */
[----:B------:R0:W4:Y:S04]  /*76a0*/  @!P0 LDG.E.U16 R87, [R10.64] ;  /* 0x000000060a578981 */ /* 0x000128000c1e1500 */
[----:B------:R1:W-:Y:S01]  /*76b0*/  STS.U16 [R111+0x100], R85 ;  /* 0x000100556f007388 */ /* 0x0003e20000000400 */
[----:B0-----:R-:W-:-:S02]  /*76c0*/  IADD3 R10, P1, R217, R3, RZ ;  /* 0x00000003d90a7210 */ /* 0x001fc40007f3e0ff */
[----:B-1----:R-:W-:-:S03]  /*76d0*/  PRMT R85, RZ, 0x7610, R85 ;  /* 0x00007610ff557816 */ /* 0x002fc60000000055 */
[----:B------:R-:W-:Y:S01]  /*76e0*/  IMAD.X R11, R216, 0x1, R2, P1 ;  /* 0x00000001d80b7824 */ /* 0x000fe200008e0602 */
[----:B------:R0:W-:Y:S04]  /*76f0*/  STS.U16 [R111+0x300], R59 ;  /* 0x0003003b6f007388 */ /* 0x0001e80000000400 */
[----:B------:R1:W4:Y:S01]  /*7700*/  @!P0 LDG.E.U16 R85, [R10.64] ;  /* 0x000000060a558981 */ /* 0x000322000c1e1500 */
[----:B0-----:R-:W-:Y:S02]  /*7710*/  PRMT R59, RZ, 0x7610, R59 ;  /* 0x00007610ff3b7816 */ /* 0x001fe4000000003b */
[----:B-1----:R-:W-:-:S05]  /*7720*/  IADD3 R10, P1, R190, R3, RZ ;  /* 0x00000003be0a7210 */ /* 0x002fca0007f3e0ff */
[----:B------:R-:W-:-:S05]  /*7730*/  IMAD.X R11, R189, 0x1, R2, P1 ;  /* 0x00000001bd0b7824 */ /* 0x000fca00008e0602 */
[----:B------:R-:W4:Y:S04]  /*7740*/  @!P0 LDG.E.U16 R59, [R10.64] ;  /* 0x000000060a3b8981 */ /* 0x000f28000c1e1500 */
[----:B------:R-:W-:Y:S04]  /*7750*/  STS.U16 [R111+0x3f00], R8 ;  /* 0x003f00086f007388 */ /* 0x000fe80000000400 */
[----:B------:R0:W-:Y:S04]  /*7760*/  STS.U16 [R111+0x500], R58 ;  /* 0x0005003a6f007388 */ /* 0x0001e80000000400 */
[----:B------:R-:W-:Y:S04]  /*7770*/  STS.U16 [R111+0x700], R56 ;  /* 0x000700386f007388 */ /* 0x000fe80000000400 */
        /* <DEDUP_REMOVED lines=20> */
[----:B---3--:R-:W-:Y:S04]  /*78c0*/  STS.U16 [R111+0x3100], R97 ;  /* 0x003100616f007388 */ /* 0x008fe80000000400 */
[----:B--2---:R-:W-:Y:S04]  /*78d0*/  STS.U16 [R111+0x3300], R98 ;  /* 0x003300626f007388 */ /* 0x004fe80000000400 */
[----:B----4-:R-:W-:Y:S04]  /*78e0*/  STS.U16 [R111+0x3500], R95 ;  /* 0x0035005f6f007388 */ /* 0x010fe80000000400 */
[----:B------:R-:W-:Y:S04]  /*78f0*/  STS.U16 [R111+0x3700], R94 ;  /* 0x0037005e6f007388 */ /* 0x000fe80000000400 */
[----:B------:R-:W-:Y:S04]  /*7900*/  STS.U16 [R111+0x3900], R87 ;  /* 0x003900576f007388 */ /* 0x000fe80000000400 */
[----:B------:R-:W-:Y:S01]  /*7910*/  STS.U16 [R111+0x3b00], R85 ;  /* 0x003b00556f007388 */ /* 0x000fe20000000400 */
[----:B------:R-:W-:-:S03]  /*7920*/  LOP3.LUT R99, R185, 0x20, RZ, 0x3c, !PT ;  /* 0x00000020b9637812 */ /* 0x000fc600078e3cff */
[----:B------:R1:W-:Y:S04]  /*7930*/  STS.U16 [R111+0x3d00], R59 ;  /* 0x003d003b6f007388 */ /* 0x0003e80000000400 */
[----:B------:R-:W-:Y:S01]  /*7940*/  BAR.SYNC.DEFER_BLOCKING 0x0 ;  /* 0x0000000000007b1d */ /* 0x000fe20000010000 */
[C---:B0-----:R-:W-:Y:S02]  /*7950*/  LOP3.LUT R58, R185.reuse, 0x40, RZ, 0x3c, !PT ;  /* 0x00000040b93a7812 */ /* 0x041fe400078e3cff */
[----:B-1----:R-:W-:-:S03]  /*7960*/  LOP3.LUT R111, R185, 0x60, RZ, 0x3c, !PT ;  /* 0x00000060b96f7812 */ /* 0x002fc600078e3cff */
[----:B------:R-:W-:Y:S04]  /*7970*/  LDSM.16.MT88.4 R84, [R185+0x4000] ;  /* 0x00400000b954783b */ /* 0x000fe80000004200 */
[----:B------:R-:W0:Y:S04]  /*7980*/  LDSM.16.M88.4 R8, [R7] ;  /* 0x000000000708783b */ /* 0x000e280000000200 */
[----:B------:R-:W1:Y:S04]  /*7990*/  LDSM.16.MT88.4 R96, [R99+0x4000] ;  /* 0x004000006360783b */ /* 0x000e680000004200 */
[----:B------:R-:W2:Y:S04]  /*79a0*/  LDSM.16.MT88.4 R56, [R58+0x4000] ;  /* 0x004000003a38783b */ /* 0x000ea80000004200 */
[----:B------:R-:W3:Y:S04]  /*79b0*/  LDSM.16.MT88.4 R92, [R111+0x4000] ;  /* 0x004000006f5c783b */ /* 0x000ee80000004200 */
[----:B------:R-:W4:Y:S04]  /*79c0*/  LDSM.16.M88.4 R12, [R7+0x800] ;  /* 0x00080000070c783b */ /* 0x000f280000000200 */
[----:B------:R-:W3:Y:S04]  /*79d0*/  LDSM.16.M88.4 R20, [R7+0x1000] ;  /* 0x001000000714783b */ /* 0x000ee80000000200 */
[----:B------:R-:W3:Y:S01]  /*79e0*/  LDSM.16.M88.4 R16, [R7+0x1800] ;  /* 0x001800000710783b */ /* 0x000ee20000000200 */
[-C--:B0-----:R-:W-:Y:S08]  /*79f0*/  HMMA.16816.F32.BF16 R152, R84, R8.reuse, R152 ;  /* 0x000000085498723c */ /* 0x081ff00000041898 */
[-C--:B-1----:R-:W-:Y:S08]  /*7a00*/  HMMA.16816.F32.BF16 R176, R96, R8.reuse, R176 ;  /* 0x0000000860b0723c */ /* 0x082ff000000418b0 */
[-C--:B--2---:R-:W-:Y:S08]  /*7a10*/  HMMA.16816.F32.BF16 R60, R56, R8.reuse, R60 ;  /* 0x00000008383c723c */ /* 0x084ff0000004183c */
[----:B---3--:R-:W-:Y:S07]  /*7a20*/  HMMA.16816.F32.BF16 R180, R92, R8, R180 ;  /* 0x000000085cb4723c */ /* 0x008fee00000418b4 */
[----:B------:R-:W-:Y:S01]  /*7a30*/  IMAD.MOV.U32 R9, RZ, RZ, R107 ;  /* 0x000000ffff097224 */ /* 0x000fe200078e006b */
[-C--:B----4-:R-:W-:Y:S08]  /*7a40*/  HMMA.16816.F32.BF16 R148, R84, R12.reuse, R148 ;  /* 0x0000000c5494723c */ /* 0x090ff00000041894 */
[-C--:B------:R-:W-:Y:S08]  /*7a50*/  HMMA.16816.F32.BF16 R156, R96, R12.reuse, R156 ;  /* 0x0000000c609c723c */ /* 0x080ff0000004189c */
[-C--:B------:R-:W-:Y:S08]  /*7a60*/  HMMA.16816.F32.BF16 R64, R56, R12.reuse, R64 ;  /* 0x0000000c3840723c */ /* 0x080ff00000041840 */
[----:B------:R-:W-:Y:S07]  /*7a70*/  HMMA.16816.F32.BF16 R72, R92, R12, R72 ;  /* 0x0000000c5c48723c */ /* 0x000fee0000041848 */
[----:B------:R-:W-:Y:S01]  /*7a80*/  IMAD.MOV.U32 R12, RZ, RZ, R106 ;  /* 0x000000ffff0c7224 */ /* 0x000fe200078e006a */
[----:B------:R-:W-:Y:S01]  /*7a90*/  HMMA.16816.F32.BF16 R144, R84, R20, R144 ;  /* 0x000000145490723c */ /* 0x000fe20000041890 */
[----:B------:R-:W-:-:S07]  /*7aa0*/  IMAD.MOV.U32 R13, RZ, RZ, R105 ;  /* 0x000000ffff0d7224 */ /* 0x000fce00078e0069 */
[-C--:B------:R-:W-:Y:S08]  /*7ab0*/  HMMA.16816.F32.BF16 R140, R96, R20.reuse, R140 ;  /* 0x00000014608c723c */ /* 0x080ff0000004188c */
[-C--:B------:R-:W-:Y:S08]  /*7ac0*/  HMMA.16816.F32.BF16 R160, R56, R20.reuse, R160 ;  /* 0x0000001438a0723c */ /* 0x080ff000000418a0 */
[----:B------:R-:W-:Y:S07]  /*7ad0*/  HMMA.16816.F32.BF16 R76, R92, R20, R76 ;  /* 0x000000145c4c723c */ /* 0x000fee000004184c */
[----:B------:R-:W-:Y:S01]  /*7ae0*/  IMAD.MOV.U32 R20, RZ, RZ, R104 ;  /* 0x000000ffff147224 */ /* 0x000fe200078e0068 */
[-C--:B------:R-:W-:Y:S01]  /*7af0*/  HMMA.16816.F32.BF16 R40, R84, R16.reuse, R40 ;  /* 0x000000105428723c */ /* 0x080fe20000041828 */
[----:B------:R-:W-:Y:S01]  /*7b00*/  IMAD.MOV.U32 R21, RZ, RZ, R103 ;  /* 0x000000ffff157224 */ /* 0x000fe200078e0067 */
[----:B------:R-:W0:Y:S06]  /*7b10*/  LDSM.16.M88.4 R104, [R7+0x2000] ;  /* 0x002000000768783b */ /* 0x000e2c0000000200 */
[-C--:B------:R-:W-:Y:S08]  /*7b20*/  HMMA.16816.F32.BF16 R136, R96, R16.reuse, R136 ;  /* 0x000000106088723c */ /* 0x080ff00000041888 */
[-C--:B------:R-:W-:Y:S08]  /*7b30*/  HMMA.16816.F32.BF16 R164, R56, R16.reuse, R164 ;  /* 0x0000001038a4723c */ /* 0x080ff000000418a4 */
[----:B------:R-:W-:Y:S07]  /*7b40*/  HMMA.16816.F32.BF16 R80, R92, R16, R80 ;  /* 0x000000105c50723c */ /* 0x000fee0000041850 */
[----:B------:R-:W-:-:S02]  /*7b50*/  IMAD.MOV.U32 R16, RZ, RZ, R102 ;  /* 0x000000ffff107224 */ /* 0x000fc400078e0066 */
[----:B------:R-:W-:Y:S02]  /*7b60*/  IMAD.MOV.U32 R17, RZ, RZ, R101 ;  /* 0x000000ffff117224 */ /* 0x000fe400078e0065 */
[----:B------:R-:W1:Y:S01]  /*7b70*/  LDSM.16.M88.4 R100, [R7+0x2800] ;  /* 0x002800000764783b */ /* 0x000e620000000200 */
[----:B------:R-:W-:Y:S01]  /*7b80*/  IMAD.MOV.U32 R8, RZ, RZ, R110 ;  /* 0x000000ffff087224 */ /* 0x000fe200078e006e */
[-C--:B0-----:R-:W-:Y:S08]  /*7b90*/  HMMA.16816.F32.BF16 R36, R84, R104.reuse, R36 ;  /* 0x000000685424723c */ /* 0x081ff00000041824 */
[-C--:B------:R-:W-:Y:S08]  /*7ba0*/  HMMA.16816.F32.BF16 R132, R96, R104.reuse, R132 ;  /* 0x000000686084723c */ /* 0x080ff00000041884 */
[-C--:B------:R-:W-:Y:S08]  /*7bb0*/  HMMA.16816.F32.BF16 R128, R56, R104.reuse, R128 ;  /* 0x000000683880723c */ /* 0x080ff00000041880 */
[----:B------:R-:W-:Y:S07]  /*7bc0*/  HMMA.16816.F32.BF16 R168, R92, R104, R168 ;  /* 0x000000685ca8723c */ /* 0x000fee00000418a8 */
[----:B------:R-:W-:Y:S01]  /*7bd0*/  IMAD.MOV.U32 R105, RZ, RZ, R109 ;  /* 0x000000ffff697224 */ /* 0x000fe200078e006d */
[-C--:B-1----:R-:W-:Y:S08]  /*7be0*/  HMMA.16816.F32.BF16 R32, R84, R100.reuse, R32 ;  /* 0x000000645420723c */ /* 0x082ff00000041820 */
[-C--:B------:R-:W-:Y:S08]  /*7bf0*/  HMMA.16816.F32.BF16 R44, R96, R100.reuse, R44 ;  /* 0x00000064602c723c */ /* 0x080ff0000004182c */
[-C--:B------:R-:W-:Y:S08]  /*7c00*/  HMMA.16816.F32.BF16 R124, R56, R100.reuse, R124 ;  /* 0x00000064387c723c */ /* 0x080ff0000004187c */
[----:B------:R-:W-:Y:S07]  /*7c10*/  HMMA.16816.F32.BF16 R172, R92, R100, R172 ;  /* 0x000000645cac723c */ /* 0x000fee00000418ac */
[----:B------:R-:W-:-:S02]  /*7c20*/  IMAD.MOV.U32 R100, RZ, RZ, R108 ;  /* 0x000000ffff647224 */ /* 0x000fc400078e006c */
[----:B------:R-:W0:Y:S01]  /*7c30*/  LDSM.16.M88.4 R108, [R7+0x3000] ;  /* 0x00300000076c783b */ /* 0x000e220000000200 */
[----:B------:R-:W-:Y:S02]  /*7c40*/  IMAD.MOV.U32 R104, RZ, RZ, R21 ;  /* 0x000000ffff687224 */ /* 0x000fe400078e0015 */
[----:B------:R-:W-:Y:S02]  /*7c50*/  IMAD.MOV.U32 R101, RZ, RZ, R12 ;  /* 0x000000ffff657224 */ /* 0x000fe400078e000c */
[----:B------:R-:W-:Y:S02]  /*7c60*/  IMAD.MOV.U32 R21, RZ, RZ, R115 ;  /* 0x000000ffff157224 */ /* 0x000fe400078e0073 */
[----:B------:R-:W-:Y:S01]  /*7c70*/  IMAD.MOV.U32 R12, RZ, RZ, R112 ;  /* 0x000000ffff0c7224 */ /* 0x000fe200078e0070 */
[-C--:B0-----:R-:W-:Y:S08]  /*7c80*/  HMMA.16816.F32.BF16 R28, R84, R108.reuse, R28 ;  /* 0x0000006c541c723c */ /* 0x081ff0000004181c */
[-C--:B------:R-:W-:Y:S08]  /*7c90*/  HMMA.16816.F32.BF16 R48, R96, R108.reuse, R48 ;  /* 0x0000006c6030723c */ /* 0x080ff00000041830 */
[-C--:B------:R-:W-:Y:S08]  /*7ca0*/  HMMA.16816.F32.BF16 R120, R56, R108.reuse, R120 ;  /* 0x0000006c3878723c */ /* 0x080ff00000041878 */
[----:B------:R-:W-:Y:S07]  /*7cb0*/  HMMA.16816.F32.BF16 R116, R92, R108, R116 ;  /* 0x0000006c5c74723c */ /* 0x000fee0000041874 */
[----:B------:R-:W-:-:S02]  /*7cc0*/  IMAD.MOV.U32 R109, RZ, RZ, R105 ;  /* 0x000000ffff6d7224 */ /* 0x000fc400078e0069 */
[----:B------:R-:W-:Y:S02]  /*7cd0*/  IMAD.MOV.U32 R108, RZ, RZ, R20 ;  /* 0x000000ffff6c7224 */ /* 0x000fe400078e0014 */
[----:B------:R-:W-:Y:S02]  /*7ce0*/  IMAD.MOV.U32 R105, RZ, RZ, R16 ;  /* 0x000000ffff697224 */ /* 0x000fe400078e0010 */
[----:B------:R-:W-:Y:S02]  /*7cf0*/  IMAD.MOV.U32 R20, RZ, RZ, R13 ;  /* 0x000000ffff147224 */ /* 0x000fe400078e000d */
[----:B------:R-:W-:Y:S02]  /*7d00*/  IMAD.MOV.U32 R16, RZ, RZ, R114 ;  /* 0x000000ffff107224 */ /* 0x000fe400078e0072 */
[----:B------:R-:W-:Y:S02]  /*7d10*/  IMAD.MOV.U32 R13, RZ, RZ, R113 ;  /* 0x000000ffff0d7224 */ /* 0x000fe400078e0071 */
[----:B------:R-:W0:Y:S02]  /*7d20*/  LDSM.16.M88.4 R112, [R7+0x3800] ;  /* 0x003800000770783b */ /* 0x000e240000000200 */
[----:B0-----:R-:W-:Y:S07]  /*7d30*/  HMMA.16816.F32.BF16 R24, R84, R112, R24 ;  /* 0x000000705418723c */ /* 0x001fee0000041818 */
[----:B------:R-:W-:-:S02]  /*7d40*/  IMAD.MOV.U32 R84, RZ, RZ, R68 ;  /* 0x000000ffff547224 */ /* 0x000fc400078e0044 */
[----:B------:R-:W2:Y:S01]  /*7d50*/  LDL.LU R68, [R1+0x1b4] ;  /* 0x0001b40001447983 */ /* 0x000ea20000300800 */
[----:B------:R-:W-:Y:S02]  /*7d60*/  IMAD.MOV.U32 R85, RZ, RZ, R69 ;  /* 0x000000ffff557224 */ /* 0x000fe400078e0045 */
[----:B------:R-:W-:Y:S01]  /*7d70*/  IMAD.MOV.U32 R86, RZ, RZ, R70 ;  /* 0x000000ffff567224 */ /* 0x000fe200078e0046 */
[----:B------:R-:W2:Y:S01]  /*7d80*/  LDL.LU R69, [R1+0x1b0] ;  /* 0x0001b00001457983 */ /* 0x000ea20000300800 */
[----:B------:R-:W-:-:S03]  /*7d90*/  IMAD.MOV.U32 R87, RZ, RZ, R71 ;  /* 0x000000ffff577224 */ /* 0x000fc600078e0047 */
[----:B------:R-:W2:Y:S04]  /*7da0*/  LDL.LU R70, [R1+0x1ac] ;  /* 0x0001ac0001467983 */ /* 0x000ea80000300800 */
[----:B------:R-:W2:Y:S01]  /*7db0*/  LDL.LU R71, [R1+0x1a8] ;  /* 0x0001a80001477983 */ /* 0x000ea20000300800 */
[----:B------:R-:W-:Y:S07]  /*7dc0*/  HMMA.16816.F32.BF16 R52, R96, R112, R52 ;  /* 0x000000706034723c */ /* 0x000fee0000041834 */
[----:B------:R-:W-:-:S02]  /*7dd0*/  IMAD.MOV.U32 R97, RZ, RZ, R84 ;  /* 0x000000ffff617224 */ /* 0x000fc400078e0054 */
[----:B------:R-:W-:Y:S02]  /*7de0*/  IMAD.MOV.U32 R99, RZ, RZ, R85 ;  /* 0x000000ffff637224 */ /* 0x000fe400078e0055 */
[----:B------:R-:W-:Y:S02]  /*7df0*/  IMAD.MOV.U32 R98, RZ, RZ, R86 ;  /* 0x000000ffff627224 */ /* 0x000fe400078e0056 */
[----:B------:R-:W-:Y:S02]  /*7e00*/  IMAD.MOV.U32 R96, RZ, RZ, R87 ;  /* 0x000000ffff607224 */ /* 0x000fe400078e0057 */
[----:B------:R-:W0:Y:S01]  /*7e10*/  LDSM.16.MT88.4 R84, [R185+0x4800] ;  /* 0x00480000b954783b */ /* 0x000e220000004200 */
[----:B------:R-:W-:Y:S07]  /*7e20*/  HMMA.16816.F32.BF16 R88, R56, R112, R88 ;  /* 0x000000703858723c */ /* 0x000fee0000041858 */
[----:B------:R-:W-:-:S02]  /*7e30*/  IMAD.MOV.U32 R59, RZ, RZ, R211 ;  /* 0x000000ffff3b7224 */ /* 0x000fc400078e00d3 */
[----:B------:R-:W-:Y:S02]  /*7e40*/  IMAD.MOV.U32 R58, RZ, RZ, R210 ;  /* 0x000000ffff3a7224 */ /* 0x000fe400078e00d2 */
[----:B------:R-:W3:Y:S04]  /*7e50*/  LDL.LU R210, [R1+0x1a4] ;  /* 0x0001a40001d27983 */ /* 0x000ee80000300800 */
[----:B------:R-:W4:Y:S01]  /*7e60*/  LDL.LU R211, [R1+0x1a0] ;  /* 0x0001a00001d37983 */ /* 0x000f220000300800 */
[C---:B0-----:R-:W-:Y:S08]  /*7e70*/  HMMA.16816.F32.BF16 R152, R84.reuse, R10, R152 ;  /* 0x0000000a5498723c */ /* 0x041ff00000041898 */
[C---:B------:R-:W-:Y:S08]  /*7e80*/  HMMA.16816.F32.BF16 R148, R84.reuse, R14, R148 ;  /* 0x0000000e5494723c */ /* 0x040ff00000041894 */
[C---:B------:R-:W-:Y:S08]  /*7e90*/  HMMA.16816.F32.BF16 R144, R84.reuse, R22, R144 ;  /* 0x000000165490723c */ /* 0x040ff00000041890 */
[C---:B------:R-:W-:Y:S08]  /*7ea0*/  HMMA.16816.F32.BF16 R40, R84.reuse, R18, R40 ;  /* 0x000000125428723c */ /* 0x040ff00000041828 */
[C---:B------:R-:W-:Y:S08]  /*7eb0*/  HMMA.16816.F32.BF16 R36, R84.reuse, R106, R36 ;  /* 0x0000006a5424723c */ /* 0x040ff00000041824 */
[C---:B------:R-:W-:Y:S08]  /*7ec0*/  HMMA.16816.F32.BF16 R32, R84.reuse, R102, R32 ;  /* 0x000000665420723c */ /* 0x040ff00000041820 */
[C---:B------:R-:W-:Y:S08]  /*7ed0*/  HMMA.16816.F32.BF16 R28, R84.reuse, R110, R28 ;  /* 0x0000006e541c723c */ /* 0x040ff0000004181c */
[----:B------:R-:W-:Y:S08]  /*7ee0*/  HMMA.16816.F32.BF16 R24, R84, R114, R24 ;  /* 0x000000725418723c */ /* 0x000ff00000041818 */
[----:B--2---:R-:W-:Y:S07]  /*7ef0*/  HMMA.16816.F32.BF16 R68, R92, R112, R68 ;  /* 0x000000705c44723c */ /* 0x004fee0000041844 */
[----:B------:R-:W-:Y:S01]  /*7f00*/  IMAD.MOV.U32 R112, RZ, RZ, R59 ;  /* 0x000000ffff707224 */ /* 0x000fe200078e003b */
[C---:B------:R-:W-:Y:S01]  /*7f10*/  LOP3.LUT R59, R185.reuse, 0x20, RZ, 0x3c, !PT ;  /* 0x00000020b93b7812 */ /* 0x040fe200078e3cff */
[----:B------:R-:W-:Y:S01]  /*7f20*/  IMAD.MOV.U32 R113, RZ, RZ, R58 ;  /* 0x000000ffff717224 */ /* 0x000fe200078e003a */
[----:B------:R-:W-:-:S03]  /*7f30*/  LOP3.LUT R58, R185, 0x40, RZ, 0x3c, !PT ;  /* 0x00000040b93a7812 */ /* 0x000fc600078e3cff */
[----:B------:R-:W0:Y:S04]  /*7f40*/  LDSM.16.MT88.4 R92, [R59+0x4800] ;  /* 0x004800003b5c783b */ /* 0x000e280000004200 */
[----:B------:R-:W1:Y:S01]  /*7f50*/  LDSM.16.MT88.4 R84, [R58+0x4800] ;  /* 0x004800003a54783b */ /* 0x000e620000004200 */
[C---:B0-----:R-:W-:Y:S08]  /*7f60*/  HMMA.16816.F32.BF16 R176, R92.reuse, R10, R176 ;  /* 0x0000000a5cb0723c */ /* 0x041ff000000418b0 */
[C---:B------:R-:W-:Y:S08]  /*7f70*/  HMMA.16816.F32.BF16 R156, R92.reuse, R14, R156 ;  /* 0x0000000e5c9c723c */ /* 0x040ff0000004189c */
[C---:B------:R-:W-:Y:S08]  /*7f80*/  HMMA.16816.F32.BF16 R140, R92.reuse, R22, R140 ;  /* 0x000000165c8c723c */ /* 0x040ff0000004188c */
[C---:B------:R-:W-:Y:S08]  /*7f90*/  HMMA.16816.F32.BF16 R136, R92.reuse, R18, R136 ;  /* 0x000000125c88723c */ /* 0x040ff00000041888 */
[C---:B------:R-:W-:Y:S08]  /*7fa0*/  HMMA.16816.F32.BF16 R132, R92.reuse, R106, R132 ;  /* 0x0000006a5c84723c */ /* 0x040ff00000041884 */
[C---:B------:R-:W-:Y:S08]  /*7fb0*/  HMMA.16816.F32.BF16 R44, R92.reuse, R102, R44 ;  /* 0x000000665c2c723c */ /* 0x040ff0000004182c */
[C---:B------:R-:W-:Y:S08]  /*7fc0*/  HMMA.16816.F32.BF16 R48, R92.reuse, R110, R48 ;  /* 0x0000006e5c30723c */ /* 0x040ff00000041830 */
[----:B------:R-:W-:Y:S07]  /*7fd0*/  HMMA.16816.F32.BF16 R52, R92, R114, R52 ;  /* 0x000000725c34723c */ /* 0x000fee0000041834 */
[----:B------:R-:W-:Y:S01]  /*7fe0*/  IMAD.MOV.U32 R94, RZ, RZ, R242 ;  /* 0x000000ffff5e7224 */ /* 0x000fe200078e00f2 */
[----:B-1----:R-:W-:Y:S01]  /*7ff0*/  HMMA.16816.F32.BF16 R60, R84, R10, R60 ;  /* 0x0000000a543c723c */ /* 0x002fe2000004183c */
[----:B------:R-:W2:Y:S01]  /*8000*/  LDL.LU R242, [R1+0x19c] ;  /* 0x00019c0001f27983 */ /* 0x000ea20000300800 */
[----:B------:R-:W-:-:S02]  /*8010*/  IMAD.MOV.U32 R93, RZ, RZ, R188 ;  /* 0x000000ffff5d7224 */ /* 0x000fc400078e00bc */
[----:B------:R-:W-:Y:S01]  /*8020*/  IMAD.MOV.U32 R92, RZ, RZ, R252 ;  /* 0x000000ffff5c7224 */ /* 0x000fe200078e00fc */
[----:B------:R-:W2:Y:S03]  /*8030*/  LDL.LU R188, [R1+0x198] ;  /* 0x0001980001bc7983 */ /* 0x000ea60000300800 */
[C---:B------:R-:W-:Y:S01]  /*8040*/  HMMA.16816.F32.BF16 R64, R84.reuse, R14, R64 ;  /* 0x0000000e5440723c */ /* 0x040fe20000041840 */
[----:B------:R-:W3:Y:S07]  /*8050*/  LDL.LU R252, [R1+0x194] ;  /* 0x0001940001fc7983 */ /* 0x000eee0000300800 */
[C---:B------:R-:W-:Y:S08]  /*8060*/  HMMA.16816.F32.BF16 R160, R84.reuse, R22, R160 ;  /* 0x0000001654a0723c */ /* 0x040ff000000418a0 */
[C---:B------:R-:W-:Y:S08]  /*8070*/  HMMA.16816.F32.BF16 R164, R84.reuse, R18, R164 ;  /* 0x0000001254a4723c */ /* 0x040ff000000418a4 */
[C---:B------:R-:W-:Y:S08]  /*8080*/  HMMA.16816.F32.BF16 R128, R84.reuse, R106, R128 ;  /* 0x0000006a5480723c */ /* 0x040ff00000041880 */
[C---:B------:R-:W-:Y:S08]  /*8090*/  HMMA.16816.F32.BF16 R124, R84.reuse, R102, R124 ;  /* 0x00000066547c723c */ /* 0x040ff0000004187c */
[C---:B------:R-:W-:Y:S08]  /*80a0*/  HMMA.16816.F32.BF16 R120, R84.reuse, R110, R120 ;  /* 0x0000006e5478723c */ /* 0x040ff00000041878 */
[----:B------:R-:W-:Y:S07]  /*80b0*/  HMMA.16816.F32.BF16 R88, R84, R114, R88 ;  /* 0x000000725458723c */ /* 0x000fee0000041858 */
[----:B------:R-:W-:-:S02]  /*80c0*/  IMAD.MOV.U32 R86, RZ, RZ, R9 ;  /* 0x000000ffff567224 */ /* 0x000fc400078e0009 */
[----:B------:R-:W-:Y:S02]  /*80d0*/  IMAD.MOV.U32 R9, RZ, RZ, R187 ;  /* 0x000000ffff097224 */ /* 0x000fe400078e00bb */
[----:B------:R-:W3:Y:S01]  /*80e0*/  LDL.LU R187, [R1+0x190] ;  /* 0x0001900001bb7983 */ /* 0x000ee20000300800 */
[----:B------:R-:W-:Y:S02]  /*80f0*/  IMAD.MOV.U32 R95, RZ, RZ, R184 ;  /* 0x000000ffff5f7224 */ /* 0x000fe400078e00b8 */
[----:B------:R-:W-:Y:S02]  /*8100*/  IMAD.MOV.U32 R184, RZ, RZ, c[0x0][0x18c] ;  /* 0x00006300ffb87624 */ /* 0x000fe400078e00ff */
[----:B------:R-:W-:Y:S02]  /*8110*/  IMAD.MOV.U32 R87, RZ, RZ, R8 ;  /* 0x000000ffff577224 */ /* 0x000fe400078e0008 */
[----:B------:R-:W-:Y:S02]  /*8120*/  IMAD.SHL.U32 R184, R184, 0x20, RZ ;  /* 0x00000020b8b87824 */ /* 0x000fe400078e00ff */
[----:B------:R-:W-:-:S02]  /*8130*/  IMAD.MOV.U32 R8, RZ, RZ, R215 ;  /* 0x000000ffff087224 */ /* 0x000fc400078e00d7 */
[----:B------:R-:W-:Y:S01]  /*8140*/  IMAD.MOV.U32 R85, RZ, RZ, R86 ;  /* 0x000000ffff557224 */ /* 0x000fe200078e0056 */
[----:B------:R-:W4:Y:S01]  /*8150*/  LDL.LU R215, [R1+0x18c] ;  /* 0x00018c0001d77983 */ /* 0x000f220000300800 */
[----:B------:R-:W-:-:S04]  /*8160*/  IMAD.WIDE R8, R184, 0x2, R8 ;  /* 0x00000002b8087825 */ /* 0x000fc800078e0208 */
[----:B------:R-:W-:Y:S02]  /*8170*/  IMAD.MOV.U32 R84, RZ, RZ, R92 ;  /* 0x000000ffff547224 */ /* 0x000fe400078e005c */
[----:B------:R-:W-:Y:S01]  /*8180*/  IMAD.MOV.U32 R86, RZ, RZ, R94 ;  /* 0x000000ffff567224 */ /* 0x000fe200078e005e */
[----:B------:R0:W-:Y:S01]  /*8190*/  STL [R1+0xac], R8 ;  /* 0x0000ac0801007387 */ /* 0x0001e20000100800 */
[----:B------:R-:W-:Y:S02]  /*81a0*/  IMAD.MOV.U32 R94, RZ, RZ, R112 ;  /* 0x000000ffff5e7224 */ /* 0x000fe400078e0070 */
[----:B------:R-:W-:Y:S01]  /*81b0*/  IMAD.MOV.U32 R92, RZ, RZ, R17 ;  /* 0x000000ffff5c7224 */ /* 0x000fe200078e0011 */
[----:B------:R1:W-:Y:S01]  /*81c0*/  STL [R1], R9 ;  /* 0x0000000901007387 */ /* 0x0003e20000100800 */
[----:B------:R-:W-:Y:S02]  /*81d0*/  IMAD.MOV.U32 R17, RZ, RZ, R12 ;  /* 0x000000ffff117224 */ /* 0x000fe400078e000c */
[----:B------:R-:W-:-:S02]  /*81e0*/  IMAD.MOV.U32 R112, RZ, RZ, R13 ;  /* 0x000000ffff707224 */ /* 0x000fc400078e000d */
[----:B------:R-:W-:Y:S02]  /*81f0*/  IMAD.MOV.U32 R12, RZ, RZ, R231 ;  /* 0x000000ffff0c7224 */ /* 0x000fe400078e00e7 */
[----:B------:R-:W-:Y:S01]  /*8200*/  IMAD.MOV.U32 R13, RZ, RZ, R191 ;  /* 0x000000ffff0d7224 */ /* 0x000fe200078e00bf */
[----:B------:R-:W4:Y:S01]  /*8210*/  LDL.LU R231, [R1+0x188] ;  /* 0x0001880001e77983 */ /* 0x000f220000300800 */
[----:B0-----:R-:W-:Y:S02]  /*8220*/  IMAD.MOV.U32 R8, RZ, RZ, R217 ;  /* 0x000000ffff087224 */ /* 0x001fe400078e00d9 */
[----:B-1----:R-:W-:Y:S02]  /*8230*/  IMAD.MOV.U32 R9, RZ, RZ, R216 ;  /* 0x000000ffff097224 */ /* 0x002fe400078e00d8 */
[C---:B------:R-:W-:Y:S01]  /*8240*/  IMAD.WIDE R12, R184.reuse, 0x2, R12 ;  /* 0x00000002b80c7825 */ /* 0x040fe200078e020c */
[----:B------:R-:W4:Y:S03]  /*8250*/  LDL.LU R216, [R1+0x184] ;  /* 0x0001840001d87983 */ /* 0x000f260000300800 */
[----:B------:R-:W-:Y:S01]  /*8260*/  IMAD.WIDE R8, R184, 0x2, R8 ;  /* 0x00000002b8087825 */ /* 0x000fe200078e0208 */
[----:B------:R-:W4:Y:S03]  /*8270*/  LDL.LU R217, [R1+0x180] ;  /* 0x0001800001d97983 */ /* 0x000f260000300800 */
[----:B------:R-:W-:Y:S01]  /*8280*/  IMAD.MOV.U32 R191, RZ, RZ, R13 ;  /* 0x000000ffffbf7224 */ /* 0x000fe200078e000d */
[----:B------:R0:W-:Y:S04]  /*8290*/  STL [R1+0x4], R12 ;  /* 0x0000040c01007387 */ /* 0x0001e80000100800 */
[----:B------:R1:W-:Y:S04]  /*82a0*/  STL [R1+0xb0], R8 ;  /* 0x0000b00801007387 */ /* 0x0003e80000100800 */
[----:B------:R1:W-:Y:S01]  /*82b0*/  STL [R1+0x8], R9 ;  /* 0x0000080901007387 */ /* 0x0003e20000100800 */
[----:B0-----:R-:W-:-:S02]  /*82c0*/  IMAD.MOV.U32 R12, RZ, RZ, R243 ;  /* 0x000000ffff0c7224 */ /* 0x001fc400078e00f3 */
[----:B------:R-:W-:Y:S01]  /*82d0*/  IMAD.MOV.U32 R13, RZ, RZ, R194 ;  /* 0x000000ffff0d7224 */ /* 0x000fe200078e00c2 */
[----:B------:R-:W4:Y:S01]  /*82e0*/  LDL.LU R243, [R1+0x17c] ;  /* 0x00017c0001f37983 */ /* 0x000f220000300800 */
[----:B-1----:R-:W-:Y:S02]  /*82f0*/  IMAD.MOV.U32 R8, RZ, RZ, R246 ;  /* 0x000000ffff087224 */ /* 0x002fe400078e00f6 */
[----:B------:R-:W-:Y:S02]  /*8300*/  IMAD.MOV.U32 R9, RZ, RZ, R221 ;  /* 0x000000ffff097224 */ /* 0x000fe400078e00dd */
        /* <DEDUP_REMOVED lines=27> */
[----:B------:R-:W-:Y:S01]  /*84c0*/  LOP3.LUT R59, R185, 0x60, RZ, 0x3c, !PT ;  /* 0x00000060b93b7812 */ /* 0x000fe200078e3cff */
[----:B------:R-:W4:Y:S02]  /*84d0*/  LDL.LU R225, [R1+0x160] ;  /* 0x0001600001e17983 */ /* 0x000f240000300800 */
[----:B------:R-:W-:-:S02]  /*84e0*/  IMAD.WIDE R8, R184, 0x2, R8 ;  /* 0x00000002b8087825 */ /* 0x000fc400078e0208 */
[----:B------:R-:W4:Y:S02]  /*84f0*/  LDL.LU R249, [R1+0x15c] ;  /* 0x00015c0001f97983 */ /* 0x000f240000300800 */
[----:B------:R-:W-:Y:S02]  /*8500*/  IMAD.MOV.U32 R200, RZ, RZ, R13 ;  /* 0x000000ffffc87224 */ /* 0x000fe400078e000d */
[----:B------:R0:W-:Y:S04]  /*8510*/  STL [R1+0x1c], R12 ;  /* 0x00001c0c01007387 */ /* 0x0001e80000100800 */
[----:B------:R1:W-:Y:S04]  /*8520*/  STL [R1+0xbc], R8 ;  /* 0x0000bc0801007387 */ /* 0x0003e80000100800 */
[----:B------:R1:W-:Y:S01]  /*8530*/  STL [R1+0x20], R9 ;  /* 0x0000200901007387 */ /* 0x0003e20000100800 */
[----:B0-----:R-:W-:-:S03]  /*8540*/  IMAD.MOV.U32 R12, RZ, RZ, R226 ;  /* 0x000000ffff0c7224 */ /* 0x001fc600078e00e2 */
[----:B------:R-:W0:Y:S01]  /*8550*/  LDSM.16.MT88.4 R56, [R59+0x4800] ;  /* 0x004800003b38783b */ /* 0x000e220000004200 */
[----:B------:R-:W-:Y:S02]  /*8560*/  IMAD.MOV.U32 R13, RZ, RZ, R203 ;  /* 0x000000ffff0d7224 */ /* 0x000fe400078e00cb */
[----:B-1----:R-:W-:Y:S01]  /*8570*/  IMAD.MOV.U32 R8, RZ, RZ, R251 ;  /* 0x000000ffff087224 */ /* 0x002fe200078e00fb */
[----:B------:R-:W4:Y:S01]  /*8580*/  LDL.LU R226, [R1+0x158] ;  /* 0x0001580001e27983 */ /* 0x000f220000300800 */
        /* <DEDUP_REMOVED lines=8> */
[----:B------:R1:W-:Y:S02]  /*8610*/  STL [R1+0x28], R9 ;  /* 0x0000280901007387 */ /* 0x0003e40000100800 */
[----:B-1----:R-:W-:-:S02]  /*8620*/  IMAD.MOV.U32 R12, RZ, RZ, R4 ;  /* 0x000000ffff0c7224 */ /* 0x002fc400078e0004 */
[----:B------:R-:W-:Y:S01]  /*8630*/  IMAD.MOV.U32 R13, RZ, RZ, R206 ;  /* 0x000000ffff0d7224 */ /* 0x000fe200078e00ce */
[----:B------:R-:W4:Y:S01]  /*8640*/  LDL.LU R4, [R1+0x14c] ;  /* 0x00014c0001047983 */ /* 0x000f220000300800 */
[----:B------:R-:W-:Y:S02]  /*8650*/  IMAD.MOV.U32 R8, RZ, RZ, R5 ;  /* 0x000000ffff087224 */ /* 0x000fe400078e0005 */
        /* <DEDUP_REMOVED lines=9> */
[----:B-1----:R-:W-:-:S02]  /*86f0*/  IMAD.MOV.U32 R12, RZ, RZ, R229 ;  /* 0x000000ffff0c7224 */ /* 0x002fc400078e00e5 */
[----:B------:R-:W-:Y:S01]  /*8700*/  IMAD.MOV.U32 R13, RZ, RZ, R209 ;  /* 0x000000ffff0d7224 */ /* 0x000fe200078e00d1 */
[----:B------:R-:W4:Y:S01]  /*8710*/  LDL.LU R229, [R1+0x140] ;  /* 0x0001400001e57983 */ /* 0x000f220000300800 */
[----:B0-----:R-:W-:Y:S02]  /*8720*/  IMAD.MOV.U32 R8, RZ, RZ, R186 ;  /* 0x000000ffff087224 */ /* 0x001fe400078e00ba */
[----:B------:R-:W-:Y:S02]  /*8730*/  IMAD.MOV.U32 R9, RZ, RZ, R239 ;  /* 0x000000ffff097224 */ /* 0x000fe400078e00ef */
[C---:B------:R-:W-:Y:S01]  /*8740*/  IMAD.WIDE R12, R184.reuse, 0x2, R12 ;  /* 0x00000002b80c7825 */ /* 0x040fe200078e020c */
[----:B------:R-:W4:Y:S03]  /*8750*/  LDL.LU R239, [R1+0x13c] ;  /* 0x00013c0001ef7983 */ /* 0x000f260000300800 */
[----:B------:R-:W-:Y:S01]  /*8760*/  IMAD.WIDE R8, R184, 0x2, R8 ;  /* 0x00000002b8087825 */ /* 0x000fe200078e0208 */
[----:B------:R-:W4:Y:S03]  /*8770*/  LDL.LU R186, [R1+0x138] ;  /* 0x0001380001ba7983 */ /* 0x000f260000300800 */
[----:B------:R-:W-:Y:S01]  /*8780*/  IMAD.MOV.U32 R209, RZ, RZ, R13 ;  /* 0x000000ffffd17224 */ /* 0x000fe200078e000d */
[----:B------:R0:W-:Y:S04]  /*8790*/  STL [R1+0x34], R12 ;  /* 0x0000340c01007387 */ /* 0x0001e80000100800 */
[----:B------:R-:W-:Y:S04]  /*87a0*/  STL [R1+0xc8], R8 ;  /* 0x0000c80801007387 */ /* 0x000fe80000100800 */
[----:B------:R2:W-:Y:S01]  /*87b0*/  STL [R1+0x38], R9 ;  /* 0x0000380901007387 */ /* 0x0005e20000100800 */
[----:B0-----:R-:W-:-:S02]  /*87c0*/  IMAD.MOV.U32 R12, RZ, RZ, R6 ;  /* 0x000000ffff0c7224 */ /* 0x001fc400078e0006 */
[----:B------:R-:W-:Y:S01]  /*87d0*/  IMAD.MOV.U32 R13, RZ, RZ, R212 ;  /* 0x000000ffff0d7224 */ /* 0x000fe200078e00d4 */
[----:B------:R-:W4:Y:S01]  /*87e0*/  LDL.LU R6, [R1+0x134] ;  /* 0x0001340001067983 */ /* 0x000f220000300800 */
[----:B--2---:R-:W-:Y:S02]  /*87f0*/  IMAD.MOV.U32 R9, RZ, RZ, R242 ;  /* 0x000000ffff097224 */ /* 0x004fe400078e00f2 */
[----:B------:R-:W-:Y:S01]  /*8800*/  IMAD.WIDE R12, R184, 0x2, R12 ;  /* 0x00000002b80c7825 */ /* 0x000fe200078e020c */
[----:B------:R-:W2:Y:S01]  /*8810*/  LDL.LU R242, [R1+0x130] ;  /* 0x0001300001f27983 */ /* 0x000ea20000300800 */
[----:B------:R-:W-:Y:S07]  /*8820*/  HMMA.16816.F32.BF16 R72, R56, R14, R72 ;  /* 0x0000000e3848723c */ /* 0x000fee0000041848 */
[----:B------:R-:W-:-:S02]  /*8830*/  IMAD.MOV.U32 R15, RZ, RZ, R85 ;  /* 0x000000ffff0f7224 */ /* 0x000fc400078e0055 */
[----:B------:R-:W-:Y:S02]  /*8840*/  IMAD.MOV.U32 R85, RZ, RZ, R86 ;  /* 0x000000ffff557224 */ /* 0x000fe400078e0056 */
[----:B---3--:R-:W-:Y:S02]  /*8850*/  IMAD.MOV.U32 R8, RZ, RZ, R187 ;  /* 0x000000ffff087224 */ /* 0x008fe400078e00bb */
[----:B------:R-:W3:Y:S02]  /*8860*/  LDL.LU R187, [R1+0x12c] ;  /* 0x00012c0001bb7983 */ /* 0x000ee40000300800 */
[----:B------:R-:W-:Y:S02]  /*8870*/  IMAD.WIDE R8, R184, 0x2, R8 ;  /* 0x00000002b8087825 */ /* 0x000fe400078e0208 */
[----:B------:R4:W-:Y:S04]  /*8880*/  STL [R1+0x3c], R12 ;  /* 0x00003c0c01007387 */ /* 0x0009e80000100800 */
[----:B------:R0:W-:Y:S04]  /*8890*/  STL [R1+0xcc], R8 ;  /* 0x0000cc0801007387 */ /* 0x0001e80000100800 */
[----:B------:R1:W-:Y:S04]  /*88a0*/  STL [R1+0x40], R9 ;  /* 0x0000400901007387 */ /* 0x0003e80000100800 */
[----:B------:R-:W2:Y:S01]  /*88b0*/  LDL.LU R86, [R1+0xd4] ;  /* 0x0000d40001567983 */ /* 0x000ea20000300800 */
[----:B------:R-:W-:Y:S07]  /*88c0*/  HMMA.16816.F32.BF16 R180, R56, R10, R180 ;  /* 0x0000000a38b4723c */ /* 0x000fee00000418b4 */
[----:B------:R-:W-:-:S02]  /*88d0*/  IMAD.MOV.U32 R10, RZ, RZ, R252 ;  /* 0x000000ffff0a7224 */ /* 0x000fc400078e00fc */
[----:B------:R-:W-:-:S04]  /*88e0*/  IMAD.MOV.U32 R11, RZ, RZ, R188 ;  /* 0x000000ffff0b7224 */ /* 0x000fc800078e00bc */
[----:B------:R-:W-:-:S04]  /*88f0*/  IMAD.WIDE R10, R184, 0x2, R10 ;  /* 0x00000002b80a7825 */ /* 0x000fc800078e020a */
[----:B------:R-:W-:Y:S02]  /*8900*/  IMAD.MOV.U32 R252, RZ, RZ, R10 ;  /* 0x000000fffffc7224 */ /* 0x000fe400078e000a */
[----:B------:R-:W-:Y:S02]  /*8910*/  IMAD.MOV.U32 R188, RZ, RZ, R11 ;  /* 0x000000ffffbc7224 */ /* 0x000fe400078e000b */
[----:B------:R-:W-:Y:S02]  /*8920*/  IMAD.MOV.U32 R10, RZ, RZ, R190 ;  /* 0x000000ffff0a7224 */ /* 0x000fe400078e00be */
        /* <DEDUP_REMOVED lines=30> */
[----:B------:R-:W-:Y:S02]  /*8b10*/  IMAD.MOV.U32 R11, RZ, RZ, R207 ;  /* 0x000000ffff0b7224 */ /* 0x000fe400078e00cf */
[----:B------:R-:W-:Y:S02]  /*8b20*/  IMAD.MOV.U32 R212, RZ, RZ, R13 ;  /* 0x000000ffffd47224 */ /* 0x000fe400078e000d */
[----:B------:R-:W-:-:S04]  /*8b30*/  IMAD.WIDE R10, R184, 0x2, R10 ;  /* 0x00000002b80a7825 */ /* 0x000fc800078e020a */
[----:B----4-:R-:W-:Y:S02]  /*8b40*/  IMAD.MOV.U32 R12, RZ, RZ, R231 ;  /* 0x000000ffff0c7224 */ /* 0x010fe400078e00e7 */
[----:B------:R-:W-:Y:S01]  /*8b50*/  IMAD.MOV.U32 R13, RZ, RZ, R215 ;  /* 0x000000ffff0d7224 */ /* 0x000fe200078e00d7 */
[----:B------:R-:W4:Y:S01]  /*8b60*/  LDL.LU R231, [R1+0x128] ;  /* 0x0001280001e77983 */ /* 0x000f220000300800 */
[----:B0-----:R-:W-:Y:S02]  /*8b70*/  IMAD.MOV.U32 R8, RZ, RZ, R84 ;  /* 0x000000ffff087224 */ /* 0x001fe400078e0054 */
[----:B-1----:R-:W-:Y:S02]  /*8b80*/  IMAD.MOV.U32 R9, RZ, RZ, R15 ;  /* 0x000000ffff097224 */ /* 0x002fe400078e000f */
[----:B------:R-:W-:Y:S02]  /*8b90*/  IMAD.MOV.U32 R208, RZ, RZ, R10 ;  /* 0x000000ffffd07224 */ /* 0x000fe400078e000a */
[----:B------:R-:W-:-:S02]  /*8ba0*/  IMAD.MOV.U32 R207, RZ, RZ, R11 ;  /* 0x000000ffffcf7224 */ /* 0x000fc400078e000b */
[----:B------:R-:W-:Y:S02]  /*8bb0*/  IMAD.MOV.U32 R10, RZ, RZ, R211 ;  /* 0x000000ffff0a7224 */ /* 0x000fe400078e00d3 */
[----:B------:R-:W-:Y:S02]  /*8bc0*/  IMAD.MOV.U32 R11, RZ, RZ, R210 ;  /* 0x000000ffff0b7224 */ /* 0x000fe400078e00d2 */
[----:B------:R-:W-:-:S04]  /*8bd0*/  IMAD.WIDE R12, R184, 0x2, R12 ;  /* 0x00000002b80c7825 */ /* 0x000fc800078e020c */
[C---:B------:R-:W-:Y:S01]  /*8be0*/  IMAD.WIDE R8, R184.reuse, 0x2, R8 ;  /* 0x00000002b8087825 */ /* 0x040fe200078e0208 */
[----:B------:R0:W-:Y:S03]  /*8bf0*/  STL [R1+0x44], R12 ;  /* 0x0000440c01007387 */ /* 0x0001e60000100800 */
[----:B------:R-:W-:Y:S01]  /*8c00*/  IMAD.WIDE R10, R184, 0x2, R10 ;  /* 0x00000002b80a7825 */ /* 0x000fe200078e020a */
[----:B------:R-:W-:Y:S03]  /*8c10*/  STL [R1+0xd0], R8 ;  /* 0x0000d00801007387 */ /* 0x000fe60000100800 */
[----:B------:R-:W-:Y:S01]  /*8c20*/  IMAD.MOV.U32 R215, RZ, RZ, R13 ;  /* 0x000000ffffd77224 */ /* 0x000fe200078e000d */
[----:B------:R1:W-:Y:S01]  /*8c30*/  STL [R1+0x48], R9 ;  /* 0x0000480901007387 */ /* 0x0003e20000100800 */
[----:B------:R-:W-:-:S02]  /*8c40*/  IMAD.MOV.U32 R211, RZ, RZ, R10 ;  /* 0x000000ffffd37224 */ /* 0x000fc400078e000a */
[----:B------:R-:W-:Y:S02]  /*8c50*/  IMAD.MOV.U32 R210, RZ, RZ, R11 ;  /* 0x000000ffffd27224 */ /* 0x000fe400078e000b */
[----:B0-----:R-:W-:Y:S02]  /*8c60*/  IMAD.MOV.U32 R12, RZ, RZ, R85 ;  /* 0x000000ffff0c7224 */ /* 0x001fe400078e0055 */
[----:B------:R-:W-:Y:S02]  /*8c70*/  IMAD.MOV.U32 R13, RZ, RZ, R218 ;  /* 0x000000ffff0d7224 */ /* 0x000fe400078e00da */
[----:B------:R-:W-:Y:S02]  /*8c80*/  IMAD.MOV.U32 R10, RZ, RZ, R214 ;  /* 0x000000ffff0a7224 */ /* 0x000fe400078e00d6 */
[----:B------:R-:W-:Y:S02]  /*8c90*/  IMAD.MOV.U32 R11, RZ, RZ, R213 ;  /* 0x000000ffff0b7224 */ /* 0x000fe400078e00d5 */
[----:B-1----:R-:W-:-:S02]  /*8ca0*/  IMAD.MOV.U32 R9, RZ, RZ, R243 ;  /* 0x000000ffff097224 */ /* 0x002fc400078e00f3 */
[C---:B------:R-:W-:Y:S01]  /*8cb0*/  IMAD.WIDE R12, R184.reuse, 0x2, R12 ;  /* 0x00000002b80c7825 */ /* 0x040fe200078e020c */
[----:B------:R-:W3:Y:S03]  /*8cc0*/  LDL.LU R243, [R1+0x124] ;  /* 0x0001240001f37983 */ /* 0x000ee60000300800 */
[----:B------:R-:W-:Y:S01]  /*8cd0*/  IMAD.WIDE R10, R184, 0x2, R10 ;  /* 0x00000002b80a7825 */ /* 0x000fe200078e020a */
[----:B------:R0:W-:Y:S03]  /*8ce0*/  STL [R1+0x4c], R12 ;  /* 0x00004c0c01007387 */ /* 0x0001e60000100800 */
[----:B------:R-:W-:Y:S02]  /*8cf0*/  IMAD.MOV.U32 R214, RZ, RZ, R10 ;  /* 0x000000ffffd67224 */ /* 0x000fe400078e000a */
[----:B------:R-:W-:-:S02]  /*8d00*/  IMAD.MOV.U32 R213, RZ, RZ, R11 ;  /* 0x000000ffffd57224 */ /* 0x000fc400078e000b */
[----:B------:R-:W-:Y:S02]  /*8d10*/  IMAD.MOV.U32 R10, RZ, RZ, R217 ;  /* 0x000000ffff0a7224 */ /* 0x000fe400078e00d9 */
[----:B------:R-:W-:Y:S02]  /*8d20*/  IMAD.MOV.U32 R11, RZ, RZ, R216 ;  /* 0x000000ffff0b7224 */ /* 0x000fe400078e00d8 */
[----:B------:R-:W-:Y:S02]  /*8d30*/  IMAD.MOV.U32 R218, RZ, RZ, R13 ;  /* 0x000000ffffda7224 */ /* 0x000fe400078e000d */
[----:B0-----:R-:W-:Y:S02]  /*8d40*/  IMAD.MOV.U32 R12, RZ, RZ, R246 ;  /* 0x000000ffff0c7224 */ /* 0x001fe400078e00f6 */
[----:B------:R-:W-:Y:S02]  /*8d50*/  IMAD.MOV.U32 R13, RZ, RZ, R221 ;  /* 0x000000ffff0d7224 */ /* 0x000fe400078e00dd */
[----:B------:R-:W-:-:S04]  /*8d60*/  IMAD.WIDE R10, R184, 0x2, R10 ;  /* 0x00000002b80a7825 */ /* 0x000fc800078e020a */
[----:B------:R-:W-:-:S04]  /*8d70*/  IMAD.WIDE R12, R184, 0x2, R12 ;  /* 0x00000002b80c7825 */ /* 0x000fc800078e020c */
[----:B------:R-:W-:Y:S02]  /*8d80*/  IMAD.MOV.U32 R217, RZ, RZ, R10 ;  /* 0x000000ffffd97224 */ /* 0x000fe400078e000a */
[----:B------:R-:W-:Y:S02]  /*8d90*/  IMAD.MOV.U32 R216, RZ, RZ, R11 ;  /* 0x000000ffffd87224 */ /* 0x000fe400078e000b */
[----:B------:R-:W-:Y:S02]  /*8da0*/  IMAD.MOV.U32 R10, RZ, RZ, R220 ;  /* 0x000000ffff0a7224 */ /* 0x000fe400078e00dc */
[----:B------:R-:W-:Y:S02]  /*8db0*/  IMAD.MOV.U32 R11, RZ, RZ, R219 ;  /* 0x000000ffff0b7224 */ /* 0x000fe400078e00db */
[----:B------:R-:W-:Y:S02]  /*8dc0*/  IMAD.MOV.U32 R221, RZ, RZ, R13 ;  /* 0x000000ffffdd7224 */ /* 0x000fe400078e000d */
        /* <DEDUP_REMOVED lines=16> */
[----:B--2---:R-:W-:-:S04]  /*8ed0*/  IMAD.MOV.U32 R8, RZ, RZ, R86 ;  /* 0x000000ffff087224 */ /* 0x004fc800078e0056 */
[----:B------:R-:W-:-:S05]  /*8ee0*/  IMAD.WIDE R8, R184, 0x2, R8 ;  /* 0x00000002b8087825 */ /* 0x000fca00078e0208 */
[----:B------:R0:W-:Y:S04]  /*8ef0*/  STL [R1+0xd4], R8 ;  /* 0x0000d40801007387 */ /* 0x0001e80000100800 */
[----:B------:R1:W-:Y:S04]  /*8f00*/  STL [R1+0x50], R9 ;  /* 0x0000500901007387 */ /* 0x0003e80000100800 */
[----:B------:R-:W2:Y:S01]  /*8f10*/  LDL.LU R246, [R1+0x120] ;  /* 0x0001200001f67983 */ /* 0x000ea20000300800 */
[----:B0-----:R-:W-:Y:S02]  /*8f20*/  IMAD.MOV.U32 R8, RZ, RZ, R92 ;  /* 0x000000ffff087224 */ /* 0x001fe400078e005c */
[----:B-1----:R-:W-:-:S04]  /*8f30*/  IMAD.MOV.U32 R9, RZ, RZ, R87 ;  /* 0x000000ffff097224 */ /* 0x002fc800078e0057 */
[----:B------:R-:W-:Y:S01]  /*8f40*/  IMAD.WIDE R8, R184, 0x2, R8 ;  /* 0x00000002b8087825 */ /* 0x000fe200078e0208 */
[----:B------:R0:W-:Y:S04]  /*8f50*/  STL [R1+0x54], R12 ;  /* 0x0000540c01007387 */ /* 0x0001e80000100800 */
[----:B------:R1:W-:Y:S04]  /*8f60*/  STL [R1+0xd8], R8 ;  /* 0x0000d80801007387 */ /* 0x0003e80000100800 */
[----:B------:R1:W-:Y:S01]  /*8f70*/  STL [R1+0x58], R9 ;  /* 0x0000580901007387 */ /* 0x0003e20000100800 */
[----:B0-----:R-:W-:-:S02]  /*8f80*/  IMAD.MOV.U32 R12, RZ, RZ, R93 ;  /* 0x000000ffff0c7224 */ /* 0x001fc400078e005d */
[----:B------:R-:W-:Y:S02]  /*8f90*/  IMAD.MOV.U32 R13, RZ, RZ, R223 ;  /* 0x000000ffff0d7224 */ /* 0x000fe400078e00df */
[----:B-1----:R-:W-:Y:S02]  /*8fa0*/  IMAD.MOV.U32 R8, RZ, RZ, R247 ;  /* 0x000000ffff087224 */ /* 0x002fe400078e00f7 */
[----:B------:R-:W-:Y:S02]  /*8fb0*/  IMAD.MOV.U32 R9, RZ, RZ, R235 ;  /* 0x000000ffff097224 */ /* 0x000fe400078e00eb */
[C---:B------:R-:W-:Y:S01]  /*8fc0*/  IMAD.WIDE R12, R184.reuse, 0x2, R12 ;  /* 0x00000002b80c7825 */ /* 0x040fe200078e020c */
[----:B------:R-:W2:Y:S03]  /*8fd0*/  LDL.LU R235, [R1+0x11c] ;  /* 0x00011c0001eb7983 */ /* 0x000ea60000300800 */
[----:B------:R-:W-:Y:S01]  /*8fe0*/  IMAD.WIDE R8, R184, 0x2, R8 ;  /* 0x00000002b8087825 */ /* 0x000fe200078e0208 */
[----:B------:R-:W2:Y:S03]  /*8ff0*/  LDL.LU R247, [R1+0x118] ;  /* 0x0001180001f77983 */ /* 0x000ea60000300800 */
[----:B------:R-:W-:Y:S01]  /*9000*/  IMAD.MOV.U32 R223, RZ, RZ, R13 ;  /* 0x000000ffffdf7224 */ /* 0x000fe200078e000d */
[----:B------:R0:W-:Y:S04]  /*9010*/  STL [R1+0x5c], R12 ;  /* 0x00005c0c01007387 */ /* 0x0001e80000100800 */
[----:B------:R1:W-:Y:S04]  /*9020*/  STL [R1+0xdc], R8 ;  /* 0x0000dc0801007387 */ /* 0x0003e80000100800 */
[----:B------:R1:W-:Y:S01]  /*9030*/  STL [R1+0x60], R9 ;  /* 0x0000600901007387 */ /* 0x0003e20000100800 */
[----:B0-----:R-:W-:-:S02]  /*9040*/  IMAD.MOV.U32 R12, RZ, RZ, R249 ;  /* 0x000000ffff0c7224 */ /* 0x001fc400078e00f9 */
[----:B------:R-:W-:Y:S01]  /*9050*/  IMAD.MOV.U32 R13, RZ, RZ, R225 ;  /* 0x000000ffff0d7224 */ /* 0x000fe200078e00e1 */
[----:B------:R-:W2:Y:S01]  /*9060*/  LDL.LU R249, [R1+0x114] ;  /* 0x0001140001f97983 */ /* 0x000ea20000300800 */
[----:B-1----:R-:W-:Y:S02]  /*9070*/  IMAD.MOV.U32 R8, RZ, RZ, R95 ;  /* 0x000000ffff087224 */ /* 0x002fe400078e005f */
[----:B------:R-:W-:Y:S02]  /*9080*/  IMAD.MOV.U32 R9, RZ, RZ, R94 ;  /* 0x000000ffff097224 */ /* 0x000fe400078e005e */
[----:B------:R-:W-:-:S04]  /*9090*/  IMAD.WIDE R12, R184, 0x2, R12 ;  /* 0x00000002b80c7825 */ /* 0x000fc800078e020c */
[----:B------:R-:W-:Y:S01]  /*90a0*/  IMAD.WIDE R8, R184, 0x2, R8 ;  /* 0x00000002b8087825 */ /* 0x000fe200078e0208 */
[----:B------:R-:W-:Y:S04]  /*90b0*/  STL [R1+0x64], R12 ;  /* 0x0000640c01007387 */ /* 0x000fe80000100800 */
[----:B------:R0:W-:Y:S04]  /*90c0*/  STL [R1+0xe0], R8 ;  /* 0x0000e00801007387 */ /* 0x0001e80000100800 */
[----:B------:R1:W-:Y:S04]  /*90d0*/  STL [R1+0x68], R9 ;  /* 0x0000680901007387 */ /* 0x0003e80000100800 */
[----:B------:R-:W2:Y:S01]  /*90e0*/  LDL.LU R251, [R1+0x110] ;  /* 0x0001100001fb7983 */ /* 0x000ea20000300800 */
[----:B0-----:R-:W-:-:S03]  /*90f0*/  IMAD.MOV.U32 R8, RZ, RZ, R112 ;  /* 0x000000ffff087224 */ /* 0x001fc600078e0070 */
[----:B------:R-:W2:Y:S01]  /*9100*/  LDL.LU R4, [R1+0x10c] ;  /* 0x00010c0001047983 */ /* 0x000ea20000300800 */
[----:B-1----:R-:W-:-:S04]  /*9110*/  IMAD.MOV.U32 R9, RZ, RZ, R236 ;  /* 0x000000ffff097224 */ /* 0x002fc800078e00ec */
[----:B------:R-:W-:-:S04]  /*9120*/  IMAD.WIDE R8, R184, 0x2, R8 ;  /* 0x00000002b8087825 */ /* 0x000fc800078e0208 */
        /* <DEDUP_REMOVED lines=8> */
[----:B----4-:R-:W-:Y:S02]  /*91b0*/  IMAD.MOV.U32 R11, RZ, RZ, R113 ;  /* 0x000000ffff0b7224 */ /* 0x010fe400078e0071 */
[----:B------:R-:W-:-:S04]  /*91c0*/  IMAD.WIDE R8, R184, 0x2, R8 ;  /* 0x00000002b8087825 */ /* 0x000fc800078e0208 */
[----:B------:R-:W-:Y:S01]  /*91d0*/  IMAD.WIDE R10, R184, 0x2, R10 ;  /* 0x00000002b80a7825 */ /* 0x000fe200078e020a */
[----:B------:R-:W-:Y:S04]  /*91e0*/  STL [R1+0x74], R8 ;  /* 0x0000740801007387 */ /* 0x000fe80000100800 */
[----:B------:R-:W-:Y:S04]  /*91f0*/  STL [R1+0xe8], R10 ;  /* 0x0000e80a01007387 */ /* 0x000fe80000100800 */
[----:B------:R0:W-:Y:S02]  /*9200*/  STL [R1+0x78], R11 ;  /* 0x0000780b01007387 */ /* 0x0001e40000100800 */
[----:B0-----:R-:W-:-:S02]  /*9210*/  IMAD.MOV.U32 R11, RZ, RZ, R186 ;  /* 0x000000ffff0b7224 */ /* 0x001fc400078e00ba */
[----:B------:R-:W4:Y:S01]  /*9220*/  LDL.LU R186, [R1+0x104] ;  /* 0x0001040001ba7983 */ /* 0x000f220000300800 */
[----:B------:R-:W-:Y:S02]  /*9230*/  IMAD.MOV.U32 R238, RZ, RZ, R9 ;  /* 0x000000ffffee7224 */ /* 0x000fe400078e0009 */
[----:B------:R-:W-:Y:S02]  /*9240*/  IMAD.MOV.U32 R8, RZ, RZ, R97 ;  /* 0x000000ffff087224 */ /* 0x000fe400078e0061 */
[----:B------:R-:W-:Y:S02]  /*9250*/  IMAD.MOV.U32 R9, RZ, RZ, R240 ;  /* 0x000000ffff097224 */ /* 0x000fe400078e00f0 */
[----:B------:R-:W-:Y:S02]  /*9260*/  IMAD.MOV.U32 R10, RZ, RZ, R6 ;  /* 0x000000ffff0a7224 */ /* 0x000fe400078e0006 */
[C---:B------:R-:W-:Y:S01]  /*9270*/  IMAD.WIDE R8, R184.reuse, 0x2, R8 ;  /* 0x00000002b8087825 */ /* 0x040fe200078e0208 */
[----:B------:R0:W5:Y:S03]  /*9280*/  LDL.LU R6, [R1+0x100] ;  /* 0x0001000001067983 */ /* 0x0001660000300800 */
[----:B------:R-:W-:Y:S01]  /*9290*/  IMAD.WIDE R10, R184, 0x2, R10 ;  /* 0x00000002b80a7825 */ /* 0x000fe200078e020a */
[----:B------:R3:W-:Y:S03]  /*92a0*/  STL [R1+0x7c], R8 ;  /* 0x00007c0801007387 */ /* 0x0007e60000100800 */
[----:B------:R-:W-:Y:S01]  /*92b0*/  IMAD.MOV.U32 R240, RZ, RZ, R9 ;  /* 0x000000fffff07224 */ /* 0x000fe200078e0009 */
[----:B------:R1:W-:Y:S04]  /*92c0*/  STL [R1+0xec], R10 ;  /* 0x0000ec0a01007387 */ /* 0x0003e80000100800 */
[----:B------:R0:W-:Y:S01]  /*92d0*/  STL [R1+0x80], R11 ;  /* 0x0000800b01007387 */ /* 0x0001e20000100800 */
[----:B---3--:R-:W-:-:S02]  /*92e0*/  IMAD.MOV.U32 R8, RZ, RZ, R187 ;  /* 0x000000ffff087224 */ /* 0x008fc400078e00bb */
[----:B------:R-:W-:Y:S02]  /*92f0*/  IMAD.MOV.U32 R9, RZ, RZ, R242 ;  /* 0x000000ffff097224 */ /* 0x000fe400078e00f2 */
[----:B-1----:R-:W-:Y:S02]  /*9300*/  IMAD.MOV.U32 R10, RZ, RZ, R99 ;  /* 0x000000ffff0a7224 */ /* 0x002fe400078e0063 */
[----:B0-----:R-:W-:Y:S02]  /*9310*/  IMAD.MOV.U32 R11, RZ, RZ, R98 ;  /* 0x000000ffff0b7224 */ /* 0x001fe400078e0062 */
[----:B------:R-:W-:-:S04]  /*9320*/  IMAD.WIDE R8, R184, 0x2, R8 ;  /* 0x00000002b8087825 */ /* 0x000fc800078e0208 */
[----:B------:R-:W-:Y:S01]  /*9330*/  IMAD.WIDE R10, R184, 0x2, R10 ;  /* 0x00000002b80a7825 */ /* 0x000fe200078e020a */
[----:B------:R0:W-:Y:S03]  /*9340*/  STL [R1+0x84], R8 ;  /* 0x0000840801007387 */ /* 0x0001e60000100800 */
[----:B------:R-:W-:Y:S01]  /*9350*/  IMAD.MOV.U32 R225, RZ, RZ, R13 ;  /* 0x000000ffffe17224 */ /* 0x000fe200078e000d */
[----:B------:R1:W-:Y:S01]  /*9360*/  STL [R1+0xf0], R10 ;  /* 0x0000f00a01007387 */ /* 0x0003e20000100800 */
[----:B------:R-:W-:Y:S02]  /*9370*/  IMAD.MOV.U32 R242, RZ, RZ, R9 ;  /* 0x000000fffff27224 */ /* 0x000fe400078e0009 */
[----:B------:R-:W-:Y:S01]  /*9380*/  IMAD.MOV.U32 R12, RZ, RZ, R227 ;  /* 0x000000ffff0c7224 */ /* 0x000fe200078e00e3 */
[----:B------:R3:W-:Y:S01]  /*9390*/  STL [R1+0x88], R11 ;  /* 0x0000880b01007387 */ /* 0x0007e20000100800 */
[----:B------:R-:W-:-:S02]  /*93a0*/  IMAD.MOV.U32 R13, RZ, RZ, R226 ;  /* 0x000000ffff0d7224 */ /* 0x000fc400078e00e2 */
[----:B0-----:R-:W-:Y:S02]  /*93b0*/  IMAD.MOV.U32 R8, RZ, RZ, R108 ;  /* 0x000000ffff087224 */ /* 0x001fe400078e006c */
[----:B------:R-:W-:Y:S02]  /*93c0*/  IMAD.MOV.U32 R9, RZ, RZ, R244 ;  /* 0x000000ffff097224 */ /* 0x000fe400078e00f4 */
[----:B-1----:R-:W-:Y:S02]  /*93d0*/  IMAD.MOV.U32 R10, RZ, RZ, R100 ;  /* 0x000000ffff0a7224 */ /* 0x002fe400078e0064 */
[----:B---3--:R-:W-:Y:S02]  /*93e0*/  IMAD.MOV.U32 R11, RZ, RZ, R109 ;  /* 0x000000ffff0b7224 */ /* 0x008fe400078e006d */
[----:B------:R-:W-:-:S04]  /*93f0*/  IMAD.WIDE R12, R184, 0x2, R12 ;  /* 0x00000002b80c7825 */ /* 0x000fc800078e020c */
[----:B------:R-:W-:-:S04]  /*9400*/  IMAD.WIDE R8, R184, 0x2, R8 ;  /* 0x00000002b8087825 */ /* 0x000fc800078e0208 */
[----:B------:R-:W-:Y:S01]  /*9410*/  IMAD.WIDE R10, R184, 0x2, R10 ;  /* 0x00000002b80a7825 */ /* 0x000fe200078e020a */
[----:B------:R0:W-:Y:S03]  /*9420*/  STL [R1+0x8c], R8 ;  /* 0x00008c0801007387 */ /* 0x0001e60000100800 */
[----:B------:R-:W-:Y:S02]  /*9430*/  IMAD.MOV.U32 R227, RZ, RZ, R12 ;  /* 0x000000ffffe37224 */ /* 0x000fe400078e000c */
[----:B------:R-:W-:Y:S01]  /*9440*/  IMAD.MOV.U32 R226, RZ, RZ, R13 ;  /* 0x000000ffffe27224 */ /* 0x000fe200078e000d */
[----:B------:R1:W-:Y:S01]  /*9450*/  STL [R1+0xf4], R10 ;  /* 0x0000f40a01007387 */ /* 0x0003e20000100800 */
[----:B------:R-:W-:Y:S02]  /*9460*/  IMAD.MOV.U32 R12, RZ, RZ, R237 ;  /* 0x000000ffff0c7224 */ /* 0x000fe400078e00ed */
[----:B------:R-:W-:Y:S01]  /*9470*/  IMAD.MOV.U32 R13, RZ, RZ, R228 ;  /* 0x000000ffff0d7224 */ /* 0x000fe200078e00e4 */
[----:B------:R3:W-:Y:S01]  /*9480*/  STL [R1+0x90], R11 ;  /* 0x0000900b01007387 */ /* 0x0007e20000100800 */
[----:B------:R-:W-:-:S02]  /*9490*/  IMAD.MOV.U32 R244, RZ, RZ, R9 ;  /* 0x000000fffff47224 */ /* 0x000fc400078e0009 */
[----:B0-----:R-:W-:Y:S02]  /*94a0*/  IMAD.MOV.U32 R8, RZ, RZ, R101 ;  /* 0x000000ffff087224 */ /* 0x001fe400078e0065 */
[----:B------:R-:W-:-:S04]  /*94b0*/  IMAD.WIDE R12, R184, 0x2, R12 ;  /* 0x00000002b80c7825 */ /* 0x000fc800078e020c */
[----:B-1----:R-:W-:Y:S02]  /*94c0*/  IMAD.MOV.U32 R10, RZ, RZ, R105 ;  /* 0x000000ffff0a7224 */ /* 0x002fe400078e0069 */
[----:B---3--:R-:W-:Y:S02]  /*94d0*/  IMAD.MOV.U32 R11, RZ, RZ, R104 ;  /* 0x000000ffff0b7224 */ /* 0x008fe400078e0068 */
[----:B------:R-:W-:Y:S02]  /*94e0*/  IMAD.MOV.U32 R237, RZ, RZ, R12 ;  /* 0x000000ffffed7224 */ /* 0x000fe400078e000c */
[----:B------:R-:W-:-:S04]  /*94f0*/  IMAD.WIDE R10, R184, 0x2, R10 ;  /* 0x00000002b80a7825 */ /* 0x000fc800078e020a */
[----:B------:R-:W-:Y:S02]  /*9500*/  IMAD.MOV.U32 R228, RZ, RZ, R13 ;  /* 0x000000ffffe47224 */ /* 0x000fe400078e000d */
[----:B------:R-:W-:Y:S02]  /*9510*/  IMAD.MOV.U32 R12, RZ, RZ, R239 ;  /* 0x000000ffff0c7224 */ /* 0x000fe400078e00ef */
[----:B------:R-:W-:-:S04]  /*9520*/  IMAD.MOV.U32 R13, RZ, RZ, R229 ;  /* 0x000000ffff0d7224 */ /* 0x000fc800078e00e5 */
[----:B------:R-:W-:-:S04]  /*9530*/  IMAD.WIDE R12, R184, 0x2, R12 ;  /* 0x00000002b80c7825 */ /* 0x000fc800078e020c */
[----:B------:R-:W-:Y:S02]  /*9540*/  IMAD.MOV.U32 R239, RZ, RZ, R12 ;  /* 0x000000ffffef7224 */ /* 0x000fe400078e000c */
[----:B------:R-:W-:Y:S02]  /*9550*/  IMAD.MOV.U32 R229, RZ, RZ, R13 ;  /* 0x000000ffffe57224 */ /* 0x000fe400078e000d */
[----:B------:R-:W-:Y:S02]  /*9560*/  IMAD.MOV.U32 R12, RZ, RZ, R241 ;  /* 0x000000ffff0c7224 */ /* 0x000fe400078e00f1 */
[----:B------:R-:W-:Y:S01]  /*9570*/  IMAD.MOV.U32 R13, RZ, RZ, R230 ;  /* 0x000000ffff0d7224 */ /* 0x000fe200078e00e6 */
[----:B------:R-:W0:Y:S03]  /*9580*/  S2R R187, SR_TID.X ;  /* 0x0000000000bb7919 */ /* 0x000e260000002100 */
[----:B------:R-:W-:-:S04]  /*9590*/  IMAD.WIDE R12, R184, 0x2, R12 ;  /* 0x00000002b80c7825 */ /* 0x000fc800078e020c */
[----:B------:R-:W-:Y:S02]  /*95a0*/  IMAD.MOV.U32 R241, RZ, RZ, R12 ;  /* 0x000000fffff17224 */ /* 0x000fe400078e000c */
[----:B------:R-:W-:Y:S02]  /*95b0*/  IMAD.MOV.U32 R230, RZ, RZ, R13 ;  /* 0x000000ffffe67224 */ /* 0x000fe400078e000d */
[----:B------:R-:W-:Y:S02]  /*95c0*/  IMAD.MOV.U32 R12, RZ, RZ, R243 ;  /* 0x000000ffff0c7224 */ /* 0x000fe400078e00f3 */
[----:B------:R-:W-:-:S04]  /*95d0*/  IMAD.MOV.U32 R13, RZ, RZ, R231 ;  /* 0x000000ffff0d7224 */ /* 0x000fc800078e00e7 */
[----:B------:R-:W-:-:S04]  /*95e0*/  IMAD.WIDE R12, R184, 0x2, R12 ;  /* 0x00000002b80c7825 */ /* 0x000fc800078e020c */
[----:B--2---:R-:W-:-:S04]  /*95f0*/  IMAD.MOV.U32 R9, RZ, RZ, R246 ;  /* 0x000000ffff097224 */ /* 0x004fc800078e00f6 */
[----:B------:R-:W-:-:S04]  /*9600*/  IMAD.WIDE R8, R184, 0x2, R8 ;  /* 0x00000002b8087825 */ /* 0x000fc800078e0208 */
[----:B------:R-:W-:Y:S01]  /*9610*/  IMAD.MOV.U32 R246, RZ, RZ, R9 ;  /* 0x000000fffff67224 */ /* 0x000fe200078e0009 */
[----:B------:R1:W-:Y:S04]  /*9620*/  STL [R1+0x94], R8 ;  /* 0x0000940801007387 */ /* 0x0003e80000100800 */
[----:B------:R2:W-:Y:S04]  /*9630*/  STL [R1+0xf8], R10 ;  /* 0x0000f80a01007387 */ /* 0x0005e80000100800 */
[----:B------:R-:W-:Y:S01]  /*9640*/  STL [R1+0x98], R11 ;  /* 0x0000980b01007387 */ /* 0x000fe20000100800 */
[----:B-1----:R-:W-:-:S02]  /*9650*/  IMAD.MOV.U32 R8, RZ, RZ, R16 ;  /* 0x000000ffff087224 */ /* 0x002fc400078e0010 */
[----:B------:R-:W-:Y:S02]  /*9660*/  IMAD.MOV.U32 R9, RZ, RZ, R248 ;  /* 0x000000ffff097224 */ /* 0x000fe400078e00f8 */
[----:B--2---:R-:W-:Y:S02]  /*9670*/  IMAD.MOV.U32 R10, RZ, RZ, R17 ;  /* 0x000000ffff0a7224 */ /* 0x004fe400078e0011 */
[----:B------:R-:W-:-:S04]  /*9680*/  IMAD.WIDE R8, R184, 0x2, R8 ;  /* 0x00000002b8087825 */ /* 0x000fc800078e0208 */
[----:B------:R-:W-:Y:S01]  /*9690*/  IMAD.MOV.U32 R248, RZ, RZ, R9 ;  /* 0x000000fffff87224 */ /* 0x000fe200078e0009 */
[----:B------:R1:W-:Y:S02]  /*96a0*/  STL [R1+0x9c], R8 ;  /* 0x00009c0801007387 */ /* 0x0003e40000100800 */
[----:B-1----:R-:W-:Y:S02]  /*96b0*/  IMAD.MOV.U32 R8, RZ, RZ, R20 ;  /* 0x000000ffff087224 */ /* 0x002fe400078e0014 */
[----:B------:R-:W-:Y:S02]  /*96c0*/  IMAD.MOV.U32 R9, RZ, RZ, R250 ;  /* 0x000000ffff097224 */ /* 0x000fe400078e00fa */
[----:B------:R-:W-:-:S04]  /*96d0*/  IMAD.MOV.U32 R11, RZ, RZ, R249 ;  /* 0x000000ffff0b7224 */ /* 0x000fc800078e00f9 */
[----:B------:R-:W-:-:S04]  /*96e0*/  IMAD.WIDE R10, R184, 0x2, R10 ;  /* 0x00000002b80a7825 */ /* 0x000fc800078e020a */
[----:B------:R-:W-:Y:S01]  /*96f0*/  IMAD.MOV.U32 R249, RZ, RZ, R11 ;  /* 0x000000fffff97224 */ /* 0x000fe200078e000b */
[----:B------:R1:W-:Y:S01]  /*9700*/  STL [R1+0xa0], R10 ;  /* 0x0000a00a01007387 */ /* 0x0003e20000100800 */
[----:B------:R-:W-:-:S04]  /*9710*/  IMAD.WIDE R8, R184, 0x2, R8 ;  /* 0x00000002b8087825 */ /* 0x000fc800078e0208 */
[----:B-1----:R-:W-:Y:S02]  /*9720*/  IMAD.MOV.U32 R10, RZ, RZ, R21 ;  /* 0x000000ffff0a7224 */ /* 0x002fe400078e0015 */
[----:B------:R-:W-:-:S04]  /*9730*/  IMAD.MOV.U32 R11, RZ, RZ, R251 ;  /* 0x000000ffff0b7224 */ /* 0x000fc800078e00fb */
[----:B------:R-:W-:Y:S01]  /*9740*/  IMAD.WIDE R10, R184, 0x2, R10 ;  /* 0x00000002b80a7825 */ /* 0x000fe200078e020a */
[----:B------:R1:W-:Y:S04]  /*9750*/  STL [R1+0xa4], R8 ;  /* 0x0000a40801007387 */ /* 0x0003e80000100800 */
[----:B------:R1:W-:Y:S01]  /*9760*/  STL [R1+0xa8], R10 ;  /* 0x0000a80a01007387 */ /* 0x0003e20000100800 */
[----:B------:R-:W-:Y:S02]  /*9770*/  IMAD.MOV.U32 R243, RZ, RZ, R12 ;  /* 0x000000fffff37224 */ /* 0x000fe400078e000c */
[----:B------:R-:W-:Y:S02]  /*9780*/  IMAD.MOV.U32 R231, RZ, RZ, R13 ;  /* 0x000000ffffe77224 */ /* 0x000fe400078e000d */
[----:B------:R-:W-:-:S02]  /*9790*/  IMAD.MOV.U32 R12, RZ, RZ, R245 ;  /* 0x000000ffff0c7224 */ /* 0x000fc400078e00f5 */
[----:B------:R-:W-:-:S04]  /*97a0*/  IMAD.MOV.U32 R13, RZ, RZ, R232 ;  /* 0x000000ffff0d7224 */ /* 0x000fc800078e00e8 */
[----:B------:R-:W-:-:S04]  /*97b0*/  IMAD.WIDE R12, R184, 0x2, R12 ;  /* 0x00000002b80c7825 */ /* 0x000fc800078e020c */
[----:B------:R-:W-:Y:S02]  /*97c0*/  IMAD.MOV.U32 R245, RZ, RZ, R12 ;  /* 0x000000fffff57224 */ /* 0x000fe400078e000c */
[----:B------:R-:W-:Y:S02]  /*97d0*/  IMAD.MOV.U32 R232, RZ, RZ, R13 ;  /* 0x000000ffffe87224 */ /* 0x000fe400078e000d */
[----:B------:R-:W-:Y:S02]  /*97e0*/  IMAD.MOV.U32 R12, RZ, RZ, R247 ;  /* 0x000000ffff0c7224 */ /* 0x000fe400078e00f7 */
[----:B------:R-:W-:Y:S02]  /*97f0*/  IMAD.MOV.U32 R13, RZ, RZ, R235 ;  /* 0x000000ffff0d7224 */ /* 0x000fe400078e00eb */
[----:B------:R-:W-:Y:S01]  /*9800*/  IMAD.MOV.U32 R14, RZ, RZ, c[0x0][0x188] ;  /* 0x00006200ff0e7624 */ /* 0x000fe200078e00ff */
[----:B0-----:R-:W-:Y:S01]  /*9810*/  SHF.R.U32.HI R187, RZ, 0x6, R187 ;  /* 0x00000006ffbb7819 */ /* 0x001fe200000116bb */
[----:B------:R-:W-:Y:S01]  /*9820*/  IMAD.WIDE R12, R184, 0x2, R12 ;  /* 0x00000002b80c7825 */ /* 0x000fe200078e020c */
[----:B------:R-:W-:Y:S01]  /*9830*/  HMMA.16816.F32.BF16 R76, R56, R22, R76 ;  /* 0x00000016384c723c */ /* 0x000fe2000004184c */
[----:B------:R-:W-:-:S02]  /*9840*/  UIADD3 UR4, UR4, -0x20, URZ ;  /* 0xffffffe004047890 */ /* 0x000fc4000fffe03f */
[----:B------:R-:W-:Y:S01]  /*9850*/  IMAD.SHL.U32 R14, R14, 0x20, RZ ;  /* 0x000000200e0e7824 */ /* 0x000fe200078e00ff */
[----:B------:R-:W-:Y:S01]  /*9860*/  SGXT.U32 R187, R187, 0x1 ;  /* 0x00000001bbbb781a */ /* 0x000fe20000000000 */
[----:B------:R-:W-:-:S03]  /*9870*/  IMAD.MOV.U32 R247, RZ, RZ, R12 ;  /* 0x000000fffff77224 */ /* 0x000fc600078e000c */
[----:B------:R-:W-:Y:S01]  /*9880*/  HMMA.16816.F32.BF16 R80, R56, R18, R80 ;  /* 0x000000123850723c */ /* 0x000fe20000041850 */
[----:B----4-:R-:W-:-:S04]  /*9890*/  IADD3 R186, R186, -0x1, RZ ;  /* 0xffffffffbaba7810 */ /* 0x010fc80007ffe0ff */
[----:B------:R-:W-:-:S03]  /*98a0*/  ISETP.NE.U32.AND P0, PT, R186, RZ, PT ;  /* 0x000000ffba00720c */ /* 0x000fc60003f05070 */
[----:B------:R-:W-:Y:S01]  /*98b0*/  HMMA.16816.F32.BF16 R168, R56, R106, R168 ;  /* 0x0000006a38a8723c */ /* 0x000fe200000418a8 */
[----:B------:R-:W-:Y:S02]  /*98c0*/  IMAD.MOV.U32 R235, RZ, RZ, R13 ;  /* 0x000000ffffeb7224 */ /* 0x000fe400078e000d */
[----:B------:R-:W-:-:S05]  /*98d0*/  IMAD.WIDE R4, R14, 0x2, R4 ;  /* 0x000000020e047825 */ /* 0x000fca00078e0204 */
[----:B------:R-:W-:Y:S01]  /*98e0*/  HMMA.16816.F32.BF16 R172, R56, R102, R172 ;  /* 0x0000006638ac723c */ /* 0x000fe200000418ac */
[----:B------:R-:W-:Y:S02]  /*98f0*/  IMAD.MOV.U32 R250, RZ, RZ, R9 ;  /* 0x000000fffffa7224 */ /* 0x000fe400078e0009 */
[----:B------:R-:W-:-:S05]  /*9900*/  IMAD.MOV.U32 R251, RZ, RZ, R11 ;  /* 0x000000fffffb7224 */ /* 0x000fca00078e000b */
[C---:B------:R-:W-:Y:S08]  /*9910*/  HMMA.16816.F32.BF16 R116, R56.reuse, R110, R116 ;  /* 0x0000006e3874723c */ /* 0x040ff00000041874 */
[----:B------:R-:W-:Y:S01]  /*9920*/  HMMA.16816.F32.BF16 R68, R56, R114, R68 ;  /* 0x000000723844723c */ /* 0x000fe20000041844 */
[----:B-1----:R-:W-:Y:S01]  /*9930*/  @!P0 CALL.REL.NOINC `(.L_x_1) ;  /* 0x0000001000008944 */ /* 0x002fe20003c00000 */
[----:B------:R-:W-:-:S13]  /*9940*/  BRA `(.L_x_2) ;  /* 0xffffb86000007947 */ /* 0x000fda000383ffff */
.L_x_1:
[----:B------:R-:W-:-:S13]  /*9950*/  NOP ;  /* 0x0000000000007918 */ /* 0x000fda0000000000 */
[----:B------:R-:W-:-:S01]  /*9960*/  NOP ;  /* 0x0000000000007918 */ /* 0x000fc20000000000 */
[----:B------:R-:W-:Y:S02]  /*9970*/  F2FP.BF16.PACK_AB R20, R73, R181 ;  /* 0x000000b54914723e */ /* 0x000fe400000010ff */
[----:B------:R-:W-:-:S02]  /*9980*/  F2FP.BF16.PACK_AB R181, R80, R76 ;  /* 0x0000004c50b5723e */ /* 0x000fc400000010ff */
[----:B------:R-:W-:Y:S02]  /*9990*/  F2FP.BF16.PACK_AB R12, R75, R183 ;  /* 0x000000b74b0c723e */ /* 0x000fe400000010ff */
[----:B------:R-:W-:Y:S02]  /*99a0*/  F2FP.BF16.PACK_AB R80, R64, R60 ;  /* 0x0000003c4050723e */ /* 0x000fe400000010ff */
[----:B------:R-:W-:Y:S02]  /*99b0*/  F2FP.BF16.PACK_AB R183, R68, R116 ;  /* 0x0000007444b7723e */ /* 0x000fe400000010ff */
[----:B------:R-:W-:Y:S02]  /*99c0*/  F2FP.BF16.PACK_AB R180, R72, R180 ;  /* 0x000000b448b4723e */ /* 0x000fe400000010ff */
        /* <DEDUP_REMOVED lines=58> */
.L_x_0:
[----:B------:R-:W2:Y:S04]  /*9d70*/  LDL.LU R4, [R1+0xfc] ;  /* 0x0000fc0001047983 */ /* 0x000ea80000300800 */
[----:B------:R-:W1:Y:S04]  /*9d80*/  S2R R7, SR_TID.X ;  /* 0x0000000000077919 */ /* 0x000e680000002100 */
[----:B------:R-:W3:Y:S01]  /*9d90*/  S2R R3, SR_TID.X ;  /* 0x0000000000037919 */ /* 0x000ee20000002100 */
[----:B-1----:R-:W-:-:S02]  /*9da0*/  IMAD.SHL.U32 R0, R7, 0x400, RZ ;  /* 0x0000040007007824 */ /* 0x002fc400078e00ff */
[----:B------:R-:W-:Y:S01]  /*9db0*/  IMAD.SHL.U32 R2, R7, 0x20, RZ ;  /* 0x0000002007027824 */ /* 0x000fe200078e00ff */
[----:B---3--:R-:W-:Y:S01]  /*9dc0*/  LOP3.LUT R5, R3, 0x60, RZ, 0xc0, !PT ;  /* 0x0000006003057812 */ /* 0x008fe200078ec0ff */
[----:B------:R-:W-:Y:S01]  /*9dd0*/  IMAD.SHL.U32 R3, R7, 0x4, RZ ;  /* 0x0000000407037824 */ /* 0x000fe200078e00ff */
[----:B------:R-:W-:Y:S02]  /*9de0*/  LOP3.LUT R0, R0, 0x6000, RZ, 0xc0, !PT ;  /* 0x0000600000007812 */ /* 0x000fe400078ec0ff */
[----:B------:R-:W-:-:S03]  /*9df0*/  LOP3.LUT R2, R2, 0x60, RZ, 0xc0, !PT ;  /* 0x0000006002027812 */ /* 0x000fc600078ec0ff */
[----:B------:R-:W-:Y:S01]  /*9e00*/  IMAD R5, R5, 0x40, R0 ;  /* 0x0000004005057824 */ /* 0x000fe200078e0200 */
[----:B------:R-:W-:Y:S01]  /*9e10*/  LOP3.LUT R2, R2, 0x70, R3, 0x78, !PT ;  /* 0x0000007002027812 */ /* 0x000fe200078e7803 */
[C---:B------:R-:W-:Y:S02]  /*9e20*/  IMAD.SHL.U32 R0, R7.reuse, 0x10, RZ ;  /* 0x0000001007007824 */ /* 0x040fe400078e00ff */
[----:B------:R-:W-:Y:S02]  /*9e30*/  IMAD.SHL.U32 R52, R7, 0x1000, RZ ;  /* 0x0000100007347824 */ /* 0x000fe400078e00ff */
[----:B------:R-:W-:Y:S01]  /*9e40*/  IMAD.IADD R7, R2, 0x1, R5 ;  /* 0x0000000102077824 */ /* 0x000fe200078e0205 */
[----:B------:R-:W-:Y:S01]  /*9e50*/  BAR.SYNC.DEFER_BLOCKING 0x0 ;  /* 0x0000000000007b1d */ /* 0x000fe20000010000 */
[----:B------:R-:W-:-:S05]  /*9e60*/  LOP3.LUT R3, R0, 0x7f0, RZ, 0xc0, !PT ;  /* 0x000007f000037812 */ /* 0x000fca00078ec0ff */
[----:B------:R-:W-:Y:S04]  /*9e70*/  STS.128 [R7], R148 ;  /* 0x0000009407007388 */ /* 0x000fe80000000c00 */
[----:B------:R-:W-:Y:S04]  /*9e80*/  STS.128 [R7+0x400], R8 ;  /* 0x0004000807007388 */ /* 0x000fe80000000c00 */
        /* <DEDUP_REMOVED lines=13> */
[----:B------:R1:W-:Y:S01]  /*9f60*/  STS.128 [R7+0x780], R12 ;  /* 0x0007800c07007388 */ /* 0x0003e20000000c00 */
[----:B------:R-:W-:-:S03]  /*9f70*/  LOP3.LUT R52, R3, 0x6000, R52, 0xf8, !PT ;  /* 0x0000600003347812 */ /* 0x000fc600078ef834 */
[----:B------:R-:W-:Y:S01]  /*9f80*/  BAR.SYNC.DEFER_BLOCKING 0x0 ;  /* 0x0000000000007b1d */ /* 0x000fe20000010000 */
[C---:B------:R-:W-:Y:S02]  /*9f90*/  LOP3.LUT R86, R52.reuse, 0x20, RZ, 0x3c, !PT ;  /* 0x0000002034567812 */ /* 0x040fe400078e3cff */
[C---:B------:R-:W-:Y:S02]  /*9fa0*/  LOP3.LUT R88, R52.reuse, 0x40, RZ, 0x3c, !PT ;  /* 0x0000004034587812 */ /* 0x040fe400078e3cff */
[----:B------:R-:W-:Y:S01]  /*9fb0*/  LOP3.LUT R92, R52, 0x60, RZ, 0x3c, !PT ;  /* 0x00000060345c7812 */ /* 0x000fe200078e3cff */
[----:B------:R-:W3:Y:S04]  /*9fc0*/  LDS.128 R8, [R52] ;  /* 0x0000000034087984 */ /* 0x000ee80000000c00 */
[----:B------:R-:W4:Y:S01]  /*9fd0*/  LDS.128 R32, [R86] ;  /* 0x0000000056207984 */ /* 0x000f220000000c00 */
[----:B-----5:R-:W-:-:S03]  /*9fe0*/  LOP3.LUT R0, R6, R187, RZ, 0xfc, !PT ;  /* 0x000000bb06007212 */ /* 0x020fc600078efcff */
[----:B------:R-:W0:Y:S04]  /*9ff0*/  LDS.128 R28, [R88] ;  /* 0x00000000581c7984 */ /* 0x000e280000000c00 */
[----:B------:R-:W0:Y:S01]  /*a000*/  LDS.128 R16, [R92] ;  /* 0x000000005c107984 */ /* 0x000e220000000c00 */
[----:B------:R-:W-:-:S03]  /*a010*/  IMAD R93, R0, c[0x0][0x198], RZ ;  /* 0x00006600005d7a24 */ /* 0x000fc600078e02ff */
[----:B------:R-:W0:Y:S04]  /*a020*/  LDS.128 R24, [R52+0x800] ;  /* 0x0008000034187984 */ /* 0x000e280000000c00 */
[----:B------:R-:W0:Y:S01]  /*a030*/  LDS.128 R20, [R86+0x800] ;  /* 0x0008000056147984 */ /* 0x000e220000000c00 */
[C-C-:B-1----:R-:W-:Y:S02]  /*a040*/  LOP3.LUT R12, R6.reuse, 0x2, R187.reuse, 0xfe, !PT ;  /* 0x00000002060c7812 */ /* 0x142fe400078efebb */
[C-C-:B------:R-:W-:Y:S02]  /*a050*/  LOP3.LUT R7, R6.reuse, 0x4, R187.reuse, 0xfe, !PT ;  /* 0x0000000406077812 */ /* 0x140fe400078efebb */
[C-C-:B------:R-:W-:Y:S02]  /*a060*/  LOP3.LUT R44, R6.reuse, 0x8, R187.reuse, 0xfe, !PT ;  /* 0x00000008062c7812 */ /* 0x140fe400078efebb */
[----:B------:R-:W-:-:S02]  /*a070*/  LOP3.LUT R43, R6, 0xa, R187, 0xfe, !PT ;  /* 0x0000000a062b7812 */ /* 0x000fc400078efebb */
[C-C-:B------:R-:W-:Y:S02]  /*a080*/  LOP3.LUT R42, R6.reuse, 0xc, R187.reuse, 0xfe, !PT ;  /* 0x0000000c062a7812 */ /* 0x140fe400078efebb */
[C-C-:B------:R-:W-:Y:S02]  /*a090*/  LOP3.LUT R48, R6.reuse, 0xe, R187.reuse, 0xfe, !PT ;  /* 0x0000000e06307812 */ /* 0x140fe400078efebb */
[C-C-:B------:R-:W-:Y:S02]  /*a0a0*/  LOP3.LUT R53, R6.reuse, 0x10, R187.reuse, 0xfe, !PT ;  /* 0x0000001006357812 */ /* 0x140fe400078efebb */
        /* <DEDUP_REMOVED lines=39> */
[----:B------:R-:W-:Y:S01]  /*a320*/  LOP3.LUT R159, R6, 0x60, R187, 0xfe, !PT ;  /* 0x00000060069f7812 */ /* 0x000fe200078efebb */
[C---:B--2---:R-:W-:Y:S01]  /*a330*/  IMAD R3, R4.reuse, c[0x0][0x194], RZ ;  /* 0x0000650004037a24 */ /* 0x044fe200078e02ff */
[----:B------:R-:W-:-:S04]  /*a340*/  ISETP.GE.AND P0, PT, R4, c[0x0][0x178], PT ;  /* 0x00005e0004007a0c */ /* 0x000fc80003f06270 */
[C---:B------:R-:W-:Y:S02]  /*a350*/  LEA R2, P2, R3.reuse, c[0x0][0x170], 0x1 ;  /* 0x00005c0003027a11 */ /* 0x040fe400078408ff */
[----:B------:R-:W-:Y:S02]  /*a360*/  ISETP.LT.AND P1, PT, R0, c[0x0][0x17c], !P0 ;  /* 0x00005f0000007a0c */ /* 0x000fe40004721270 */
[----:B------:R-:W-:Y:S02]  /*a370*/  LEA.HI.X.SX32 R0, R3, c[0x0][0x174], 0x1, P2 ;  /* 0x00005d0003007a11 */ /* 0x000fe400010f0eff */
[----:B------:R-:W-:-:S04]  /*a380*/  LEA R4, P2, R93, R2, 0x1 ;  /* 0x000000025d047211 */ /* 0x000fc800078408ff */
[----:B------:R-:W-:Y:S02]  /*a390*/  LEA.HI.X.SX32 R5, R93, R0, 0x1, P2 ;  /* 0x000000005d057211 */ /* 0x000fe400010f0eff */
[C---:B------:R-:W-:Y:S01]  /*a3a0*/  ISETP.LT.AND P5, PT, R7.reuse, c[0x0][0x17c], !P0 ;  /* 0x00005f0007007a0c */ /* 0x040fe200047a1270 */
[----:B------:R-:W-:Y:S01]  /*a3b0*/  IMAD R7, R7, c[0x0][0x198], RZ ;  /* 0x0000660007077a24 */ /* 0x000fe200078e02ff */
[----:B------:R-:W-:Y:S01]  /*a3c0*/  LOP3.LUT R3, R6, 0x6, R187, 0xfe, !PT ;  /* 0x0000000606037812 */ /* 0x000fe200078efebb */
[----:B---3--:R1:W-:Y:S01]  /*a3d0*/  @P1 STG.E.U16 [R4.64], R8 ;  /* 0x0000000804001986 */ /* 0x0083e2000c101506 */
[C---:B------:R-:W-:Y:S02]  /*a3e0*/  ISETP.LT.AND P4, PT, R12.reuse, c[0x0][0x17c], !P0 ;  /* 0x00005f000c007a0c */ /* 0x040fe40004781270 */
[----:B------:R-:W-:Y:S01]  /*a3f0*/  LEA R38, P2, R7, R2, 0x1 ;  /* 0x0000000207267211 */ /* 0x000fe200078408ff */
[C---:B------:R-:W-:Y:S01]  /*a400*/  IMAD R41, R3.reuse, c[0x0][0x198], RZ ;  /* 0x0000660003297a24 */ /* 0x040fe200078e02ff */
[----:B------:R-:W-:Y:S01]  /*a410*/  ISETP.LT.AND P6, PT, R3, c[0x0][0x17c], !P0 ;  /* 0x00005f0003007a0c */ /* 0x000fe200047c1270 */
[----:B-1----:R-:W-:-:S02]  /*a420*/  IMAD R5, R12, c[0x0][0x198], RZ ;  /* 0x000066000c057a24 */ /* 0x002fc400078e02ff */
[----:B------:R-:W1:Y:S03]  /*a430*/  LDS.128 R12, [R88+0x800] ;  /* 0x00080000580c7984 */ /* 0x000e660000000c00 */
[----:B------:R-:W-:Y:S02]  /*a440*/  LEA R36, P1, R5, R2, 0x1 ;  /* 0x0000000205247211 */ /* 0x000fe400078208ff */
        /* <DEDUP_REMOVED lines=78> */
[-C--:B------:R-:W-:Y:S02]  /*a930*/  LEA.HI.X.SX32 R37, R5, R0.reuse, 0x1, P1 ;  /* 0x0000000005257211 */ /* 0x080fe400008f0eff */
[----:B------:R-:W-:Y:S02]  /*a940*/  LOP3.LUT R187, R6, 0xfe, R187, 0xfe, !PT ;  /* 0x000000fe06bb7812 */ /* 0x000fe400078efebb */
[----:B------:R-:W-:Y:S02]  /*a950*/  LEA.HI.X.SX32 R39, R7, R0, 0x1, P2 ;  /* 0x0000000007277211 */ /* 0x000fe400010f0eff */
[----:B------:R-:W-:Y:S01]  /*a960*/  LEA R40, P3, R41, R2, 0x1 ;  /* 0x0000000229287211 */ /* 0x000fe200078608ff */
[----:B------:R-:W2:Y:S01]  /*a970*/  LDS.128 R4, [R92+0x800] ;  /* 0x000800005c047984 */ /* 0x000ea20000000c00 */
[----:B------:R-:W-:-:S02]  /*a980*/  IMAD R49, R44, c[0x0][0x198], RZ ;  /* 0x000066002c317a24 */ /* 0x000fc400078e02ff */
[----:B------:R-:W-:Y:S01]  /*a990*/  LEA.HI.X.SX32 R41, R41, R0, 0x1, P3 ;  /* 0x0000000029297211 */ /* 0x000fe200018f0eff */
[----:B----4-:R-:W-:Y:S01]  /*a9a0*/  @P4 STG.E.U16 [R36.64], R32 ;  /* 0x0000002024004986 */ /* 0x010fe2000c101506 */
[C---:B------:R-:W-:Y:S01]  /*a9b0*/  ISETP.LT.AND P3, PT, R43.reuse, c[0x0][0x17c], !P0 ;  /* 0x00005f002b007a0c */ /* 0x040fe20004761270 */
[----:B------:R-:W-:Y:S01]  /*a9c0*/  IMAD R43, R43, c[0x0][0x198], RZ ;  /* 0x000066002b2b7a24 */ /* 0x000fe200078e02ff */
[----:B------:R-:W-:Y:S01]  /*a9d0*/  ISETP.LT.AND P4, PT, R44, c[0x0][0x17c], !P0 ;  /* 0x00005f002c007a0c */ /* 0x000fe20004781270 */
[----:B0-----:R-:W-:Y:S01]  /*a9e0*/  @P5 STG.E.U16 [R38.64], R28 ;  /* 0x0000001c26005986 */ /* 0x001fe2000c101506 */
[----:B------:R-:W-:-:S03]  /*a9f0*/  IMAD R51, R42, c[0x0][0x198], RZ ;  /* 0x000066002a337a24 */ /* 0x000fc600078e02ff */
[----:B------:R-:W0:Y:S01]  /*aa00*/  LDS.128 R44, [R52+0x1000] ;  /* 0x00100000342c7984 */ /* 0x000e220000000c00 */
[----:B------:R-:W-:-:S03]  /*aa10*/  LEA R60, P5, R43, R2, 0x1 ;  /* 0x000000022b3c7211 */ /* 0x000fc600078a08ff */
[----:B------:R-:W-:Y:S01]  /*aa20*/  @P6 STG.E.U16 [R40.64], R16 ;  /* 0x0000001028006986 */ /* 0x000fe2000c101506 */
[----:B------:R-:W-:-:S03]  /*aa30*/  LEA R58, P6, R49, R2, 0x1 ;  /* 0x00000002313a7211 */ /* 0x000fc600078c08ff */
[----:B------:R-:W3:Y:S01]  /*aa40*/  LDS.128 R36, [R86+0x1000] ;  /* 0x0010000056247984 */ /* 0x000ee20000000c00 */
[----:B------:R-:W-:Y:S01]  /*aa50*/  LEA.HI.X.SX32 R59, R49, R0, 0x1, P6 ;  /* 0x00000000313b7211 */ /* 0x000fe200030f0eff */
[----:B------:R-:W-:Y:S01]  /*aa60*/  IMAD R55, R48, c[0x0][0x198], RZ ;  /* 0x0000660030377a24 */ /* 0x000fe200078e02ff */
[----:B------:R-:W-:Y:S02]  /*aa70*/  ISETP.LT.AND P2, PT, R42, c[0x0][0x17c], !P0 ;  /* 0x00005f002a007a0c */ /* 0x000fe40004741270 */
[----:B------:R-:W-:Y:S02]  /*aa80*/  LEA R56, P6, R51, R2, 0x1 ;  /* 0x0000000233387211 */ /* 0x000fe400078c08ff */
[----:B------:R-:W-:Y:S02]  /*aa90*/  LEA.HI.X.SX32 R61, R43, R0, 0x1, P5 ;  /* 0x000000002b3d7211 */ /* 0x000fe400028f0eff */
[----:B------:R-:W4:Y:S01]  /*aaa0*/  LDS.128 R40, [R88+0x1000] ;  /* 0x0010000058287984 */ /* 0x000f220000000c00 */
[----:B------:R-:W-:-:S02]  /*aab0*/  ISETP.LT.AND P1, PT, R48, c[0x0][0x17c], !P0 ;  /* 0x00005f0030007a0c */ /* 0x000fc40004721270 */
[----:B------:R-:W-:Y:S01]  /*aac0*/  LEA.HI.X.SX32 R57, R51, R0, 0x1, P6 ;  /* 0x0000000033397211 */ /* 0x000fe200030f0eff */
[----:B------:R-:W-:Y:S04]  /*aad0*/  @P4 STG.E.U16 [R58.64], R24 ;  /* 0x000000183a004986 */ /* 0x000fe8000c101506 */
[----:B------:R-:W-:Y:S01]  /*aae0*/  @P3 STG.E.U16 [R60.64], R20 ;  /* 0x000000143c003986 */ /* 0x000fe2000c101506 */
[----:B------:R-:W-:-:S03]  /*aaf0*/  LEA R64, P3, R55, R2, 0x1 ;  /* 0x0000000237407211 */ /* 0x000fc600078608ff */
[----:B------:R-:W4:Y:S01]  /*ab00*/  LDS.128 R48, [R92+0x1000] ;  /* 0x001000005c307984 */ /* 0x000f220000000c00 */
[C---:B------:R-:W-:Y:S01]  /*ab10*/  ISETP.LT.AND P4, PT, R53.reuse, c[0x0][0x17c], !P0 ;  /* 0x00005f0035007a0c */ /* 0x040fe20004781270 */
[----:B------:R-:W-:Y:S01]  /*ab20*/  IMAD R81, R53, c[0x0][0x198], RZ ;  /* 0x0000660035517a24 */ /* 0x000fe200078e02ff */
[----:B------:R-:W-:Y:S02]  /*ab30*/  LEA.HI.X.SX32 R65, R55, R0, 0x1, P3 ;  /* 0x0000000037417211 */ /* 0x000fe400018f0eff */
[----:B------:R-:W4:Y:S01]  /*ab40*/  LDS.128 R52, [R52+0x1800] ;  /* 0x0018000034347984 */ /* 0x000f220000000c00 */
[C---:B------:R-:W-:Y:S01]  /*ab50*/  ISETP.LT.AND P3, PT, R63.reuse, c[0x0][0x17c], !P0 ;  /* 0x00005f003f007a0c */ /* 0x040fe20004761270 */
[----:B------:R-:W-:Y:S02]  /*ab60*/  IMAD R83, R63, c[0x0][0x198], RZ ;  /* 0x000066003f537a24 */ /* 0x000fe400078e02ff */
[----:B-1----:R-:W-:Y:S01]  /*ab70*/  @P2 STG.E.U16 [R56.64], R12 ;  /* 0x0000000c38002986 */ /* 0x002fe2000c101506 */
[C---:B------:R-:W-:Y:S01]  /*ab80*/  ISETP.LT.AND P2, PT, R62.reuse, c[0x0][0x17c], !P0 ;  /* 0x00005f003e007a0c */ /* 0x040fe20004741270 */
[----:B------:R-:W-:-:S02]  /*ab90*/  IMAD R87, R62, c[0x0][0x198], RZ ;  /* 0x000066003e577a24 */ /* 0x000fc400078e02ff */
[----:B------:R1:W4:Y:S01]  /*aba0*/  LDS.128 R60, [R86+0x1800] ;  /* 0x00180000563c7984 */ /* 0x0003220000000c00 */
[----:B------:R-:W-:-:S03]  /*abb0*/  LEA R80, P5, R81, R2, 0x1 ;  /* 0x0000000251507211 */ /* 0x000fc600078a08ff */
[----:B------:R0:W4:Y:S01]  /*abc0*/  LDS.128 R56, [R88+0x1800] ;  /* 0x0018000058387984 */ /* 0x0001220000000c00 */
[----:B------:R-:W-:-:S03]  /*abd0*/  LEA.HI.X.SX32 R81, R81, R0, 0x1, P5 ;  /* 0x0000000051517211 */ /* 0x000fc600028f0eff */
[----:B--2---:R-:W-:Y:S01]  /*abe0*/  @P1 STG.E.U16 [R64.64], R4 ;  /* 0x0000000440001986 */ /* 0x004fe2000c101506 */
[----:B------:R-:W-:Y:S01]  /*abf0*/  LEA R84, P1, R83, R2, 0x1 ;  /* 0x0000000253547211 */ /* 0x000fe200078208ff */
[----:B------:R-:W-:Y:S01]  /*ac00*/  IMAD R173, R67, c[0x0][0x198], RZ ;  /* 0x0000660043ad7a24 */ /* 0x000fe200078e02ff */
[----:B------:R-:W-:Y:S02]  /*ac10*/  ISETP.LT.AND P5, PT, R82, c[0x0][0x17c], !P0 ;  /* 0x00005f0052007a0c */ /* 0x000fe400047a1270 */
[----:B------:R-:W-:Y:S01]  /*ac20*/  LEA.HI.X.SX32 R85, R83, R0, 0x1, P1 ;  /* 0x0000000053557211 */ /* 0x000fe200008f0eff */
[----:B0-----:R0:W-:Y:S01]  /*ac30*/  @P4 STG.E.U16 [R80.64], R44 ;  /* 0x0000002c50004986 */ /* 0x0011e2000c101506 */
[----:B------:R-:W-:Y:S01]  /*ac40*/  LEA R82, P6, R87, R2, 0x1 ;  /* 0x0000000257527211 */ /* 0x000fe200078c08ff */
[C---:B------:R-:W-:Y:S01]  /*ac50*/  IMAD R175, R66.reuse, c[0x0][0x198], RZ ;  /* 0x0000660042af7a24 */ /* 0x040fe200078e02ff */
[----:B------:R-:W-:Y:S02]  /*ac60*/  ISETP.LT.AND P1, PT, R67, c[0x0][0x17c], !P0 ;  /* 0x00005f0043007a0c */ /* 0x000fe40004721270 */
[----:B------:R-:W-:Y:S01]  /*ac70*/  ISETP.LT.AND P4, PT, R66, c[0x0][0x17c], !P0 ;  /* 0x00005f0042007a0c */ /* 0x000fe20004781270 */
[----:B---3--:R-:W-:Y:S01]  /*ac80*/  @P3 STG.E.U16 [R84.64], R36 ;  /* 0x0000002454003986 */ /* 0x008fe2000c101506 */
[----:B------:R-:W-:-:S03]  /*ac90*/  LEA.HI.X.SX32 R83, R87, R0, 0x1, P6 ;  /* 0x0000000057537211 */ /* 0x000fc600030f0eff */
[----:B------:R-:W2:Y:S01]  /*aca0*/  LDS.128 R64, [R92+0x1800] ;  /* 0x001800005c407984 */ /* 0x000ea20000000c00 */
[----:B-1----:R-:W-:-:S03]  /*acb0*/  LEA R86, P3, R173, R2, 0x1 ;  /* 0x00000002ad567211 */ /* 0x002fc600078608ff */
[----:B----4-:R1:W-:Y:S01]  /*acc0*/  @P2 STG.E.U16 [R82.64], R40 ;  /* 0x0000002852002986 */ /* 0x0103e2000c101506 */
[----:B------:R-:W-:Y:S02]  /*acd0*/  LEA.HI.X.SX32 R87, R173, R0, 0x1, P3 ;  /* 0x00000000ad577211 */ /* 0x000fe400018f0eff */
[----:B------:R-:W-:Y:S01]  /*ace0*/  LEA R88, P2, R175, R2, 0x1 ;  /* 0x00000002af587211 */ /* 0x000fe200078408ff */
[C---:B0-----:R-:W-:Y:S01]  /*acf0*/  IMAD R81, R89.reuse, c[0x0][0x198], RZ ;  /* 0x0000660059517a24 */ /* 0x041fe200078e02ff */
[----:B------:R-:W-:Y:S01]  /*ad00*/  ISETP.LT.AND P3, PT, R89, c[0x0][0x17c], !P0 ;  /* 0x00005f0059007a0c */ /* 0x000fe20004761270 */
[----:B------:R0:W-:Y:S01]  /*ad10*/  @P1 STG.E.U16 [R86.64], R48 ;  /* 0x0000003056001986 */ /* 0x0001e2000c101506 */
[----:B------:R-:W-:Y:S02]  /*ad20*/  LEA.HI.X.SX32 R89, R175, R0, 0x1, P2 ;  /* 0x00000000af597211 */ /* 0x000fe400010f0eff */
[C---:B------:R-:W-:Y:S01]  /*ad30*/  ISETP.LT.AND P1, PT, R91.reuse, c[0x0][0x17c], !P0 ;  /* 0x00005f005b007a0c */ /* 0x040fe20004721270 */
[----:B------:R-:W-:-:S02]  /*ad40*/  IMAD R91, R91, c[0x0][0x198], RZ ;  /* 0x000066005b5b7a24 */ /* 0x000fc400078e02ff */
[----:B------:R-:W-:Y:S01]  /*ad50*/  IMAD.MOV.U32 R80, RZ, RZ, c[0x0][0x198] ;  /* 0x00006600ff507624 */ /* 0x000fe200078e00ff */
[-C--:B-1----:R-:W-:Y:S01]  /*ad60*/  LEA R82, P2, R81, R2.reuse, 0x1 ;  /* 0x0000000251527211 */ /* 0x082fe200078408ff */
[----:B------:R1:W-:Y:S01]  /*ad70*/  @P4 STG.E.U16 [R88.64], R52 ;  /* 0x0000003458004986 */ /* 0x0003e2000c101506 */
[----:B------:R-:W-:Y:S01]  /*ad80*/  LEA R84, P4, R91, R2, 0x1 ;  /* 0x000000025b547211 */ /* 0x000fe200078808ff */
[----:B------:R-:W-:Y:S01]  /*ad90*/  IMAD R93, R80, 0x20, R93 ;  /* 0x00000020505d7824 */ /* 0x000fe200078e025d */
[-C--:B------:R-:W-:Y:S01]  /*ada0*/  LEA.HI.X.SX32 R83, R81, R0.reuse, 0x1, P2 ;  /* 0x0000000051537211 */ /* 0x080fe200010f0eff */
[----:B------:R-:W-:Y:S01]  /*adb0*/  IMAD R81, R90, c[0x0][0x198], RZ ;  /* 0x000066005a517a24 */ /* 0x000fe200078e02ff */
[----:B------:R-:W-:Y:S01]  /*adc0*/  LEA.HI.X.SX32 R85, R91, R0, 0x1, P4 ;  /* 0x000000005b557211 */ /* 0x000fe200020f0eff */
[----:B------:R-:W-:Y:S01]  /*add0*/  IMAD R173, R80, 0x2, R93 ;  /* 0x0000000250ad7824 */ /* 0x000fe200078e025d */
[----:B------:R-:W-:Y:S01]  /*ade0*/  ISETP.LT.AND P2, PT, R90, c[0x0][0x17c], !P0 ;  /* 0x00005f005a007a0c */ /* 0x000fe20004741270 */
[----:B------:R3:W-:Y:S01]  /*adf0*/  @P3 STG.E.U16 [R82.64], R60 ;  /* 0x0000003c52003986 */ /* 0x0007e2000c101506 */
[----:B0-----:R-:W-:Y:S01]  /*ae00*/  LEA R86, P3, R81, R2, 0x1 ;  /* 0x0000000251567211 */ /* 0x001fe200078608ff */
[----:B------:R-:W-:-:S02]  /*ae10*/  IMAD R175, R80, 0x2, R173 ;  /* 0x0000000250af7824 */ /* 0x000fc400078e02ad */
[----:B------:R-:W-:Y:S01]  /*ae20*/  @P1 STG.E.U16 [R84.64], R56 ;  /* 0x0000003854001986 */ /* 0x000fe2000c101506 */
[----:B------:R-:W-:Y:S02]  /*ae30*/  LEA R90, P1, R93, R2, 0x1 ;  /* 0x000000025d5a7211 */ /* 0x000fe400078208ff */
[----:B------:R-:W-:Y:S02]  /*ae40*/  ISETP.LT.AND P6, PT, R193, c[0x0][0x17c], !P0 ;  /* 0x00005f00c1007a0c */ /* 0x000fe400047c1270 */
[-C--:B------:R-:W-:Y:S02]  /*ae50*/  LEA.HI.X.SX32 R87, R81, R0.reuse, 0x1, P3 ;  /* 0x0000000051577211 */ /* 0x080fe400018f0eff */
[----:B------:R-:W-:Y:S02]  /*ae60*/  LEA.HI.X.SX32 R91, R93, R0, 0x1, P1 ;  /* 0x000000005d5b7211 */ /* 0x000fe400008f0eff */
[-C--:B------:R-:W-:Y:S02]  /*ae70*/  LEA R92, P3, R173, R2.reuse, 0x1 ;  /* 0x00000002ad5c7211 */ /* 0x080fe400078608ff */
[----:B-1----:R-:W-:-:S02]  /*ae80*/  LEA R88, P1, R175, R2, 0x1 ;  /* 0x00000002af587211 */ /* 0x002fc400078208ff */
[----:B------:R-:W-:Y:S02]  /*ae90*/  PRMT R8, R8, 0x7632, R8 ;  /* 0x0000763208087816 */ /* 0x000fe40000000008 */
[-C--:B------:R-:W-:Y:S02]  /*aea0*/  LEA.HI.X.SX32 R93, R173, R0.reuse, 0x1, P3 ;  /* 0x00000000ad5d7211 */ /* 0x080fe400018f0eff */
[----:B------:R-:W-:Y:S01]  /*aeb0*/  LEA.HI.X.SX32 R89, R175, R0, 0x1, P1 ;  /* 0x00000000af597211 */ /* 0x000fe200008f0eff */
[----:B------:R-:W-:Y:S01]  /*aec0*/  IMAD R175, R80, 0x2, R175 ;  /* 0x0000000250af7824 */ /* 0x000fe200078e02af */
[----:B------:R-:W-:Y:S01]  /*aed0*/  PRMT R32, R32, 0x7632, R32 ;  /* 0x0000763220207816 */ /* 0x000fe20000000020 */
[----:B--2---:R0:W-:Y:S01]  /*aee0*/  @P2 STG.E.U16 [R86.64], R64 ;  /* 0x0000004056002986 */ /* 0x0041e2000c101506 */
[----:B------:R-:W-:Y:S01]  /*aef0*/  ISETP.LT.AND P4, PT, R192, c[0x0][0x17c], !P0 ;  /* 0x00005f00c0007a0c */ /* 0x000fe20004781270 */
[----:B------:R-:W-:Y:S02]  /*af00*/  IMAD R81, R80, 0x2, R175 ;  /* 0x0000000250517824 */ /* 0x000fe400078e02af */
[----:B------:R1:W-:Y:S04]  /*af10*/  @P5 STG.E.U16 [R90.64], R8 ;  /* 0x000000085a005986 */ /* 0x0003e8000c101506 */
[----:B------:R-:W-:Y:S01]  /*af20*/  @P6 STG.E.U16 [R92.64], R32 ;  /* 0x000000205c006986 */ /* 0x000fe2000c101506 */
[----:B---3--:R-:W-:-:S02]  /*af30*/  LEA R82, P6, R175, R2, 0x1 ;  /* 0x00000002af527211 */ /* 0x008fc400078c08ff */
[----:B------:R-:W-:Y:S01]  /*af40*/  ISETP.LT.AND P3, PT, R189, c[0x0][0x17c], !P0 ;  /* 0x00005f00bd007a0c */ /* 0x000fe20004761270 */
[----:B0-----:R-:W-:Y:S01]  /*af50*/  IMAD R87, R80, 0x2, R81 ;  /* 0x0000000250577824 */ /* 0x001fe200078e0251 */
[----:B------:R-:W-:Y:S02]  /*af60*/  LEA.HI.X.SX32 R83, R175, R0, 0x1, P6 ;  /* 0x00000000af537211 */ /* 0x000fe400030f0eff */
[C---:B------:R-:W-:Y:S02]  /*af70*/  LEA R84, P6, R81.reuse, R2, 0x1 ;  /* 0x0000000251547211 */ /* 0x040fe400078c08ff */
[----:B------:R-:W-:Y:S02]  /*af80*/  PRMT R44, R28, 0x7632, R44 ;  /* 0x000076321c2c7816 */ /* 0x000fe4000000002c */
[----:B------:R-:W-:Y:S01]  /*af90*/  LEA.HI.X.SX32 R85, R81, R0, 0x1, P6 ;  /* 0x0000000051557211 */ /* 0x000fe200030f0eff */
[----:B------:R-:W-:Y:S01]  /*afa0*/  IMAD R81, R80, 0x2, R87 ;  /* 0x0000000250517824 */ /* 0x000fe200078e0257 */
[----:B------:R-:W-:-:S02]  /*afb0*/  ISETP.LT.AND P1, PT, R188, c[0x0][0x17c], !P0 ;  /* 0x00005f00bc007a0c */ /* 0x000fc40004721270 */
[----:B------:R-:W-:Y:S02]  /*afc0*/  LEA R86, P6, R87, R2, 0x1 ;  /* 0x0000000257567211 */ /* 0x000fe400078c08ff */
[----:B------:R-:W-:Y:S01]  /*afd0*/  ISETP.LT.AND P2, PT, R191, c[0x0][0x17c], !P0 ;  /* 0x00005f00bf007a0c */ /* 0x000fe20004741270 */
[----:B------:R0:W-:Y:S01]  /*afe0*/  @P4 STG.E.U16 [R88.64], R44 ;  /* 0x0000002c58004986 */ /* 0x0001e2000c101506 */
[----:B------:R-:W-:Y:S01]  /*aff0*/  PRMT R16, R16, 0x7632, R16 ;  /* 0x0000763210107816 */ /* 0x000fe20000000010 */
[----:B-1----:R-:W-:Y:S01]  /*b000*/  IMAD R91, R80, 0x2, R81 ;  /* 0x00000002505b7824 */ /* 0x002fe200078e0251 */
[----:B------:R-:W-:Y:S02]  /*b010*/  LEA.HI.X.SX32 R87, R87, R0, 0x1, P6 ;  /* 0x0000000057577211 */ /* 0x000fe400030f0eff */
[----:B------:R-:W-:Y:S01]  /*b020*/  PRMT R24, R24, 0x7632, R24 ;  /* 0x0000763218187816 */ /* 0x000fe20000000018 */
[----:B------:R1:W-:Y:S01]  /*b030*/  @P3 STG.E.U16 [R82.64], R16 ;  /* 0x0000001052003986 */ /* 0x0003e2000c101506 */
[----:B------:R-:W-:-:S02]  /*b040*/  PRMT R20, R20, 0x7632, R20 ;  /* 0x0000763214147816 */ /* 0x000fc40000000014 */
[C---:B0-----:R-:W-:Y:S02]  /*b050*/  LEA R88, P6, R81.reuse, R2, 0x1 ;  /* 0x0000000251587211 */ /* 0x041fe400078c08ff */
[----:B------:R-:W-:Y:S02]  /*b060*/  ISETP.LT.AND P5, PT, R190, c[0x0][0x17c], !P0 ;  /* 0x00005f00be007a0c */ /* 0x000fe400047a1270 */
[----:B------:R-:W-:Y:S01]  /*b070*/  LEA.HI.X.SX32 R89, R81, R0, 0x1, P6 ;  /* 0x0000000051597211 */ /* 0x000fe200030f0eff */
[----:B------:R-:W-:Y:S01]  /*b080*/  IMAD R81, R80, 0x2, R91 ;  /* 0x0000000250517824 */ /* 0x000fe200078e025b */
[C---:B-1----:R-:W-:Y:S02]  /*b090*/  LEA R82, P6, R91.reuse, R2, 0x1 ;  /* 0x000000025b527211 */ /* 0x042fe400078c08ff */
[----:B------:R-:W-:Y:S01]  /*b0a0*/  ISETP.LT.AND P4, PT, R186, c[0x0][0x17c], !P0 ;  /* 0x00005f00ba007a0c */ /* 0x000fe20004781270 */
[----:B------:R0:W-:Y:S01]  /*b0b0*/  @P1 STG.E.U16 [R84.64], R24 ;  /* 0x0000001854001986 */ /* 0x0001e2000c101506 */
[----:B------:R-:W-:-:S03]  /*b0c0*/  LEA.HI.X.SX32 R83, R91, R0, 0x1, P6 ;  /* 0x000000005b537211 */ /* 0x000fc600030f0eff */
[----:B------:R1:W-:Y:S01]  /*b0d0*/  @P2 STG.E.U16 [R86.64], R20 ;  /* 0x0000001456002986 */ /* 0x0003e2000c101506 */
[----:B------:R-:W-:Y:S02]  /*b0e0*/  PRMT R44, R12, 0x7632, R44 ;  /* 0x000076320c2c7816 */ /* 0x000fe4000000002c */
[----:B------:R-:W-:Y:S02]  /*b0f0*/  PRMT R4, R4, 0x7632, R4 ;  /* 0x0000763204047816 */ /* 0x000fe40000000004 */
[----:B0-----:R-:W-:Y:S01]  /*b100*/  LEA R84, P6, R81, R2, 0x1 ;  /* 0x0000000251547211 */ /* 0x001fe200078c08ff */
[----:B-1----:R-:W-:-:S03]  /*b110*/  IMAD R87, R80, 0x2, R81 ;  /* 0x0000000250577824 */ /* 0x002fc600078e0251 */
[----:B------:R-:W-:Y:S02]  /*b120*/  LEA.HI.X.SX32 R85, R81, R0, 0x1, P6 ;  /* 0x0000000051557211 */ /* 0x000fe400030f0eff */
[----:B------:R-:W-:Y:S01]  /*b130*/  ISETP.LT.AND P3, PT, R185, c[0x0][0x17c], !P0 ;  /* 0x00005f00b9007a0c */ /* 0x000fe20004761270 */
[----:B------:R-:W-:Y:S01]  /*b140*/  IMAD R81, R80, 0x2, R87 ;  /* 0x0000000250517824 */ /* 0x000fe200078e0257 */
[C---:B------:R-:W-:Y:S01]  /*b150*/  LEA R86, P6, R87.reuse, R2, 0x1 ;  /* 0x0000000257567211 */ /* 0x040fe200078c08ff */
[----:B------:R0:W-:Y:S01]  /*b160*/  @P5 STG.E.U16 [R88.64], R44 ;  /* 0x0000002c58005986 */ /* 0x0001e2000c101506 */
[----:B------:R-:W-:Y:S02]  /*b170*/  ISETP.LT.AND P1, PT, R184, c[0x0][0x17c], !P0 ;  /* 0x00005f00b8007a0c */ /* 0x000fe40004721270 */
[----:B------:R-:W-:Y:S01]  /*b180*/  LEA.HI.X.SX32 R87, R87, R0, 0x1, P6 ;  /* 0x0000000057577211 */ /* 0x000fe200030f0eff */
[----:B------:R1:W-:Y:S01]  /*b190*/  @P4 STG.E.U16 [R82.64], R4 ;  /* 0x0000000452004986 */ /* 0x0003e2000c101506 */
[----:B------:R-:W-:-:S02]  /*b1a0*/  PRMT R8, R44, 0x7632, R8 ;  /* 0x000076322c087816 */ /* 0x000fc40000000008 */
[----:B------:R-:W-:Y:S02]  /*b1b0*/  ISETP.LT.AND P2, PT, R183, c[0x0][0x17c], !P0 ;  /* 0x00005f00b7007a0c */ /* 0x000fe40004741270 */
[----:B0-----:R-:W-:Y:S01]  /*b1c0*/  LEA R88, P6, R81, R2, 0x1 ;  /* 0x0000000251587211 */ /* 0x001fe200078c08ff */
[----:B-1----:R-:W-:-:S03]  /*b1d0*/  IMAD R83, R80, 0x2, R81 ;  /* 0x0000000250537824 */ /* 0x002fc600078e0251 */
[----:B------:R-:W-:Y:S02]  /*b1e0*/  LEA.HI.X.SX32 R89, R81, R0, 0x1, P6 ;  /* 0x0000000051597211 */ /* 0x000fe400030f0eff */
[----:B------:R-:W-:Y:S01]  /*b1f0*/  ISETP.LT.AND P5, PT, R182, c[0x0][0x17c], !P0 ;  /* 0x00005f00b6007a0c */ /* 0x000fe200047a1270 */
[----:B------:R-:W-:Y:S01]  /*b200*/  IMAD R81, R80, 0x2, R83 ;  /* 0x0000000250517824 */ /* 0x000fe200078e0253 */
[C---:B------:R-:W-:Y:S01]  /*b210*/  LEA R82, P6, R83.reuse, R2, 0x1 ;  /* 0x0000000253527211 */ /* 0x040fe200078c08ff */
[----:B------:R0:W-:Y:S01]  /*b220*/  @P3 STG.E.U16 [R84.64], R8 ;  /* 0x0000000854003986 */ /* 0x0001e2000c101506 */
[----:B------:R-:W-:Y:S01]  /*b230*/  PRMT R36, R36, 0x7632, R36 ;  /* 0x0000763224247816 */ /* 0x000fe20000000024 */
[----:B------:R-:W-:Y:S01]  /*b240*/  IMAD R91, R80, 0x2, R81 ;  /* 0x00000002505b7824 */ /* 0x000fe200078e0251 */
[----:B------:R-:W-:Y:S02]  /*b250*/  LEA.HI.X.SX32 R83, R83, R0, 0x1, P6 ;  /* 0x0000000053537211 */ /* 0x000fe400030f0eff */
[----:B------:R-:W-:Y:S01]  /*b260*/  PRMT R44, R40, 0x7632, R44 ;  /* 0x00007632282c7816 */ /* 0x000fe2000000002c */
[----:B------:R1:W-:Y:S01]  /*b270*/  @P1 STG.E.U16 [R86.64], R36 ;  /* 0x0000002456001986 */ /* 0x0003e2000c101506 */
[----:B------:R-:W-:-:S02]  /*b280*/  PRMT R48, R48, 0x7632, R48 ;  /* 0x0000763230307816 */ /* 0x000fc40000000030 */
[----:B0-----:R-:W-:Y:S02]  /*b290*/  LEA R84, P6, R81, R2, 0x1 ;  /* 0x0000000251547211 */ /* 0x001fe400078c08ff */
        /* <DEDUP_REMOVED lines=31> */
[----:B------:R-:W-:Y:S01]  /*b490*/  ISETP.LT.AND P4, PT, R176, c[0x0][0x17c], !P0 ;  /* 0x00005f00b0007a0c */ /* 0x000fe20004781270 */
[----:B------:R1:W-:Y:S01]  /*b4a0*/  @P2 STG.E.U16 [R82.64], R64 ;  /* 0x0000004052002986 */ /* 0x0003e2000c101506 */
[----:B0-----:R-:W-:-:S02]  /*b4b0*/  LEA R88, P6, R81, R2, 0x1 ;  /* 0x0000000251587211 */ /* 0x001fc400078c08ff */
[----:B------:R-:W-:Y:S02]  /*b4c0*/  ISETP.LT.AND P3, PT, R174, c[0x0][0x17c], !P0 ;  /* 0x00005f00ae007a0c */ /* 0x000fe40004761270 */
[----:B------:R-:W-:Y:S01]  /*b4d0*/  LEA.HI.X.SX32 R89, R81, R0, 0x1, P6 ;  /* 0x0000000051597211 */ /* 0x000fe200030f0eff */
[----:B------:R-:W-:Y:S01]  /*b4e0*/  IMAD R81, R80, 0x2, R91 ;  /* 0x0000000250517824 */ /* 0x000fe200078e025b */
[C---:B-1----:R-:W-:Y:S01]  /*b4f0*/  LEA R82, P6, R91.reuse, R2, 0x1 ;  /* 0x000000025b527211 */ /* 0x042fe200078c08ff */
[----:B------:R0:W-:Y:S01]  /*b500*/  @P5 STG.E.U16 [R84.64], R9 ;  /* 0x0000000954005986 */ /* 0x0001e2000c101506 */
[----:B------:R-:W-:Y:S02]  /*b510*/  ISETP.LT.AND P1, PT, R172, c[0x0][0x17c], !P0 ;  /* 0x00005f00ac007a0c */ /* 0x000fe40004721270 */
[----:B------:R-:W-:Y:S01]  /*b520*/  LEA.HI.X.SX32 R83, R91, R0, 0x1, P6 ;  /* 0x000000005b537211 */ /* 0x000fe200030f0eff */
[----:B------:R-:W-:Y:S01]  /*b530*/  IMAD R91, R80, 0x2, R81 ;  /* 0x00000002505b7824 */ /* 0x000fe200078e0251 */
[----:B------:R1:W-:Y:S01]  /*b540*/  @P4 STG.E.U16 [R86.64], R33 ;  /* 0x0000002156004986 */ /* 0x0003e2000c101506 */
[----:B------:R-:W-:-:S02]  /*b550*/  ISETP.LT.AND P2, PT, R171, c[0x0][0x17c], !P0 ;  /* 0x00005f00ab007a0c */ /* 0x000fc40004741270 */
[----:B0-----:R-:W-:-:S04]  /*b560*/  LEA R84, P6, R81, R2, 0x1 ;  /* 0x0000000251547211 */ /* 0x001fc800078c08ff */
        /* <DEDUP_REMOVED lines=8> */
[----:B------:R-:W-:Y:S02]  /*b5f0*/  ISETP.LT.AND P4, PT, R169, c[0x0][0x17c], !P0 ;  /* 0x00005f00a9007a0c */ /* 0x000fe40004781270 */
        /* <DEDUP_REMOVED lines=32> */
[C---:B------:R-:W-:Y:S01]  /*b800*/  IMAD R81, R80.reuse, 0x2, R91 ;  /* 0x0000000250517824 */ /* 0x040fe200078e025b */
[C---:B-1----:R-:W-:Y:S01]  /*b810*/  LEA R86, P6, R91.reuse, R2, 0x1 ;  /* 0x000000025b567211 */ /* 0x042fe200078c08ff */
[----:B------:R0:W-:Y:S03]  /*b820*/  @P5 STG.E.U16 [R88.64], R41 ;  /* 0x0000002958005986 */ /* 0x0001e6000c101506 */
[----:B------:R-:W-:Y:S01]  /*b830*/  LEA.HI.X.SX32 R87, R91, R0, 0x1, P6 ;  /* 0x000000005b577211 */ /* 0x000fe200030f0eff */
[----:B------:R-:W-:Y:S01]  /*b840*/  IMAD R91, R80, 0x2, R81 ;  /* 0x00000002505b7824 */ /* 0x000fe200078e0251 */
[----:B------:R-:W-:Y:S01]  /*b850*/  ISETP.LT.AND P1, PT, R162, c[0x0][0x17c], !P0 ;  /* 0x00005f00a2007a0c */ /* 0x000fe20004721270 */
[----:B------:R1:W-:Y:S01]  /*b860*/  @P4 STG.E.U16 [R82.64], R49 ;  /* 0x0000003152004986 */ /* 0x0003e2000c101506 */
[----:B0-----:R-:W-:-:S04]  /*b870*/  LEA R88, P6, R81, R2, 0x1 ;  /* 0x0000000251587211 */ /* 0x001fc800078c08ff */
[----:B------:R-:W-:Y:S01]  /*b880*/  LEA.HI.X.SX32 R89, R81, R0, 0x1, P6 ;  /* 0x0000000051597211 */ /* 0x000fe200030f0eff */
[C---:B------:R-:W-:Y:S01]  /*b890*/  IMAD R81, R80.reuse, 0x2, R91 ;  /* 0x0000000250517824 */ /* 0x040fe200078e025b */
[----:B-1----:R-:W-:Y:S01]  /*b8a0*/  LEA R82, P6, R91, R2, 0x1 ;  /* 0x000000025b527211 */ /* 0x002fe200078c08ff */
[----:B------:R0:W-:Y:S01]  /*b8b0*/  @P3 STG.E.U16 [R84.64], R53 ;  /* 0x0000003554003986 */ /* 0x0001e2000c101506 */
[----:B------:R-:W-:Y:S02]  /*b8c0*/  ISETP.LT.AND P2, PT, R161, c[0x0][0x17c], !P0 ;  /* 0x00005f00a1007a0c */ /* 0x000fe40004741270 */
[----:B------:R-:W-:Y:S01]  /*b8d0*/  LEA.HI.X.SX32 R83, R91, R0, 0x1, P6 ;  /* 0x000000005b537211 */ /* 0x000fe200030f0eff */
[----:B------:R-:W-:Y:S01]  /*b8e0*/  IMAD R91, R80, 0x2, R81 ;  /* 0x00000002505b7824 */ /* 0x000fe200078e0251 */
[----:B------:R-:W-:Y:S01]  /*b8f0*/  ISETP.LT.AND P5, PT, R160, c[0x0][0x17c], !P0 ;  /* 0x00005f00a0007a0c */ /* 0x000fe200047a1270 */
[----:B------:R-:W-:Y:S01]  /*b900*/  @P1 STG.E.U16 [R86.64], R61 ;  /* 0x0000003d56001986 */ /* 0x000fe2000c101506 */
[----:B------:R-:W-:-:S02]  /*b910*/  ISETP.LT.AND P4, PT, R159, c[0x0][0x17c], !P0 ;  /* 0x00005f009f007a0c */ /* 0x000fc40004781270 */
[----:B0-----:R-:W-:Y:S02]  /*b920*/  LEA R84, P6, R81, R2, 0x1 ;  /* 0x0000000251547211 */ /* 0x001fe400078c08ff */
[----:B------:R-:W-:Y:S01]  /*b930*/  PRMT R5, R33, 0x7632, R5 ;  /* 0x0000763221057816 */ /* 0x000fe20000000005 */
[----:B------:R-:W-:Y:S01]  /*b940*/  IMAD R33, R80, 0x2, R91 ;  /* 0x0000000250217824 */ /* 0x000fe200078e025b */
[----:B------:R-:W-:Y:S02]  /*b950*/  LEA.HI.X.SX32 R85, R81, R0, 0x1, P6 ;  /* 0x0000000051557211 */ /* 0x000fe400030f0eff */
[----:B------:R-:W-:Y:S02]  /*b960*/  ISETP.LT.AND P3, PT, R158, c[0x0][0x17c], !P0 ;  /* 0x00005f009e007a0c */ /* 0x000fe40004761270 */
[----:B------:R-:W-:Y:S02]  /*b970*/  LEA R8, P6, R91, R2, 0x1 ;  /* 0x000000025b087211 */ /* 0x000fe400078c08ff */
[----:B------:R-:W-:-:S02]  /*b980*/  ISETP.LT.AND P1, PT, R156, c[0x0][0x17c], !P0 ;  /* 0x00005f009c007a0c */ /* 0x000fc40004721270 */
[----:B------:R-:W-:Y:S02]  /*b990*/  PRMT R4, R9, 0x7632, R4 ;  /* 0x0000763209047816 */ /* 0x000fe40000000004 */
[----:B------:R-:W-:Y:S01]  /*b9a0*/  LEA.HI.X.SX32 R9, R91, R0, 0x1, P6 ;  /* 0x000000005b097211 */ /* 0x000fe200030f0eff */
[----:B------:R-:W-:Y:S01]  /*b9b0*/  IMAD R81, R80, 0x2, R33 ;  /* 0x0000000250517824 */ /* 0x000fe200078e0221 */
[----:B------:R-:W-:Y:S01]  /*b9c0*/  LEA R32, P6, R33, R2, 0x1 ;  /* 0x0000000221207211 */ /* 0x000fe200078c08ff */
[----:B------:R-:W-:Y:S01]  /*b9d0*/  @P2 STG.E.U16 [R88.64], R57 ;  /* 0x0000003958002986 */ /* 0x000fe2000c101506 */
[----:B------:R-:W-:Y:S02]  /*b9e0*/  PRMT R29, R29, 0x7632, R29 ;  /* 0x000076321d1d7816 */ /* 0x000fe4000000001d */
[----:B------:R-:W-:Y:S01]  /*b9f0*/  LEA.HI.X.SX32 R33, R33, R0, 0x1, P6 ;  /* 0x0000000021217211 */ /* 0x000fe200030f0eff */
[----:B------:R0:W-:Y:S01]  /*ba00*/  @P5 STG.E.U16 [R82.64], R65 ;  /* 0x0000004152005986 */ /* 0x0001e2000c101506 */
[----:B------:R-:W-:-:S03]  /*ba10*/  LEA R28, P6, R81, R2, 0x1 ;  /* 0x00000002511c7211 */ /* 0x000fc600078c08ff */
[----:B------:R-:W-:Y:S01]  /*ba20*/  @P4 STG.E.U16 [R84.64], R4 ;  /* 0x0000000454004986 */ /* 0x000fe2000c101506 */
[----:B------:R-:W-:-:S03]  /*ba30*/  ISETP.LT.AND P2, PT, R157, c[0x0][0x17c], !P0 ;  /* 0x00005f009d007a0c */ /* 0x000fc60004741270 */
[----:B------:R1:W-:Y:S01]  /*ba40*/  @P3 STG.E.U16 [R8.64], R5 ;  /* 0x0000000508003986 */ /* 0x0003e2000c101506 */
[----:B0-----:R-:W-:-:S03]  /*ba50*/  IMAD R83, R80, 0x2, R81 ;  /* 0x0000000250537824 */ /* 0x001fc600078e0251 */
[----:B------:R0:W-:Y:S01]  /*ba60*/  @P1 STG.E.U16 [R32.64], R29 ;  /* 0x0000001d20001986 */ /* 0x0001e2000c101506 */
[----:B------:R-:W-:Y:S02]  /*ba70*/  ISETP.LT.AND P5, PT, R155, c[0x0][0x17c], !P0 ;  /* 0x00005f009b007a0c */ /* 0x000fe400047a1270 */
[----:B------:R-:W-:Y:S01]  /*ba80*/  ISETP.LT.AND P4, PT, R154, c[0x0][0x17c], !P0 ;  /* 0x00005f009a007a0c */ /* 0x000fe20004781270 */
[----:B-1----:R-:W-:Y:S01]  /*ba90*/  IMAD R9, R80, 0x2, R83 ;  /* 0x0000000250097824 */ /* 0x002fe200078e0253 */
[----:B------:R-:W-:Y:S02]  /*baa0*/  PRMT R4, R17, 0x7632, R4 ;  /* 0x0000763211047816 */ /* 0x000fe40000000004 */
[----:B0-----:R-:W-:Y:S02]  /*bab0*/  LEA.HI.X.SX32 R29, R81, R0, 0x1, P6 ;  /* 0x00000000511d7211 */ /* 0x001fe400030f0eff */
[----:B------:R-:W-:Y:S02]  /*bac0*/  LEA R16, P6, R83, R2, 0x1 ;  /* 0x0000000253107211 */ /* 0x000fe400078c08ff */
[----:B------:R-:W-:-:S02]  /*bad0*/  PRMT R5, R25, 0x7632, R5 ;  /* 0x0000763219057816 */ /* 0x000fc40000000005 */
[----:B------:R-:W-:Y:S01]  /*bae0*/  LEA.HI.X.SX32 R17, R83, R0, 0x1, P6 ;  /* 0x0000000053117211 */ /* 0x000fe200030f0eff */
[C---:B------:R-:W-:Y:S01]  /*baf0*/  IMAD R25, R80.reuse, 0x2, R9 ;  /* 0x0000000250197824 */ /* 0x040fe200078e0209 */
[----:B------:R-:W-:Y:S02]  /*bb00*/  LEA R8, P6, R9, R2, 0x1 ;  /* 0x0000000209087211 */ /* 0x000fe400078c08ff */
[----:B------:R-:W-:Y:S02]  /*bb10*/  PRMT R21, R21, 0x7632, R21 ;  /* 0x0000763215157816 */ /* 0x000fe40000000015 */
[----:B------:R-:W-:Y:S01]  /*bb20*/  LEA.HI.X.SX32 R9, R9, R0, 0x1, P6 ;  /* 0x0000000009097211 */ /* 0x000fe200030f0eff */
[----:B------:R-:W-:Y:S01]  /*bb30*/  IMAD R33, R80, 0x2, R25 ;  /* 0x0000000250217824 */ /* 0x000fe200078e0219 */
[----:B------:R-:W-:Y:S01]  /*bb40*/  LEA R20, P6, R25, R2, 0x1 ;  /* 0x0000000219147211 */ /* 0x000fe200078c08ff */
[----:B------:R-:W-:Y:S01]  /*bb50*/  @P2 STG.E.U16 [R28.64], R4 ;  /* 0x000000041c002986 */ /* 0x000fe2000c101506 */
[----:B------:R-:W-:-:S03]  /*bb60*/  ISETP.LT.AND P3, PT, R153, c[0x0][0x17c], !P0 ;  /* 0x00005f0099007a0c */ /* 0x000fc60004761270 */
[----:B------:R0:W-:Y:S01]  /*bb70*/  @P5 STG.E.U16 [R16.64], R5 ;  /* 0x0000000510005986 */ /* 0x0001e2000c101506 */
[----:B------:R-:W-:-:S03]  /*bb80*/  ISETP.LT.AND P1, PT, R152, c[0x0][0x17c], !P0 ;  /* 0x00005f0098007a0c */ /* 0x000fc60004721270 */
[----:B------:R1:W-:Y:S01]  /*bb90*/  @P4 STG.E.U16 [R8.64], R21 ;  /* 0x0000001508004986 */ /* 0x0003e2000c101506 */
[----:B------:R-:W-:Y:S02]  /*bba0*/  PRMT R24, R5, 0x7632, R24 ;  /* 0x0000763205187816 */ /* 0x000fe40000000018 */
[----:B0-----:R-:W-:Y:S01]  /*bbb0*/  PRMT R16, R13, 0x7632, R16 ;  /* 0x000076320d107816 */ /* 0x001fe20000000010 */
[C---:B------:R-:W-:Y:S01]  /*bbc0*/  IMAD R13, R80.reuse, 0x2, R33 ;  /* 0x00000002500d7824 */ /* 0x040fe200078e0221 */
[----:B-1----:R-:W-:Y:S02]  /*bbd0*/  LEA.HI.X.SX32 R21, R25, R0, 0x1, P6 ;  /* 0x0000000019157211 */ /* 0x002fe400030f0eff */
[----:B------:R-:W-:Y:S01]  /*bbe0*/  LEA R4, P6, R33, R2, 0x1 ;  /* 0x0000000221047211 */ /* 0x000fe200078c08ff */
[----:B------:R-:W-:Y:S01]  /*bbf0*/  IMAD R9, R80, 0x2, R13 ;  /* 0x0000000250097824 */ /* 0x000fe200078e020d */
[----:B------:R-:W-:Y:S02]  /*bc00*/  ISETP.LT.AND P2, PT, R151, c[0x0][0x17c], !P0 ;  /* 0x00005f0097007a0c */ /* 0x000fe40004741270 */
[----:B------:R-:W-:-:S02]  /*bc10*/  LEA.HI.X.SX32 R5, R33, R0, 0x1, P6 ;  /* 0x0000000021057211 */ /* 0x000fc400030f0eff */
[----:B------:R-:W-:Y:S01]  /*bc20*/  LEA R12, P6, R13, R2, 0x1 ;  /* 0x000000020d0c7211 */ /* 0x000fe200078c08ff */
[----:B------:R-:W-:-:S03]  /*bc30*/  IMAD R17, R80, 0x2, R9 ;  /* 0x0000000250117824 */ /* 0x000fc600078e0209 */
[----:B------:R-:W-:Y:S02]  /*bc40*/  LEA.HI.X.SX32 R13, R13, R0, 0x1, P6 ;  /* 0x000000000d0d7211 */ /* 0x000fe400030f0eff */
[----:B------:R-:W-:Y:S01]  /*bc50*/  LEA R8, P6, R9, R2, 0x1 ;  /* 0x0000000209087211 */ /* 0x000fe200078c08ff */
[----:B------:R0:W-:Y:S01]  /*bc60*/  @P3 STG.E.U16 [R20.64], R16 ;  /* 0x0000001014003986 */ /* 0x0001e2000c101506 */
[----:B------:R-:W-:Y:S02]  /*bc70*/  PRMT R45, R45, 0x7632, R45 ;  /* 0x000076322d2d7816 */ /* 0x000fe4000000002d */
[----:B------:R-:W-:Y:S01]  /*bc80*/  LEA.HI.X.SX32 R9, R9, R0, 0x1, P6 ;  /* 0x0000000009097211 */ /* 0x000fe200030f0eff */
[----:B------:R1:W-:Y:S01]  /*bc90*/  @P1 STG.E.U16 [R4.64], R24 ;  /* 0x0000001804001986 */ /* 0x0003e2000c101506 */
[----:B------:R-:W-:Y:S02]  /*bca0*/  ISETP.LT.AND P5, PT, R150, c[0x0][0x17c], !P0 ;  /* 0x00005f0096007a0c */ /* 0x000fe400047a1270 */
[----:B------:R-:W-:Y:S01]  /*bcb0*/  ISETP.LT.AND P4, PT, R149, c[0x0][0x17c], !P0 ;  /* 0x00005f0095007a0c */ /* 0x000fe20004781270 */
[----:B------:R2:W-:Y:S01]  /*bcc0*/  @P2 STG.E.U16 [R12.64], R45 ;  /* 0x0000002d0c002986 */ /* 0x0005e2000c101506 */
[----:B0-----:R-:W-:Y:S01]  /*bcd0*/  LEA R16, P6, R17, R2, 0x1 ;  /* 0x0000000211107211 */ /* 0x001fe200078c08ff */
[----:B-1----:R-:W-:-:S03]  /*bce0*/  IMAD R5, R80, 0x2, R17 ;  /* 0x0000000250057824 */ /* 0x002fc600078e0211 */
[----:B------:R-:W-:Y:S02]  /*bcf0*/  LEA.HI.X.SX32 R17, R17, R0, 0x1, P6 ;  /* 0x0000000011117211 */ /* 0x000fe400030f0eff */
[----:B------:R-:W-:Y:S01]  /*bd00*/  ISETP.LT.AND P3, PT, R148, c[0x0][0x17c], !P0 ;  /* 0x00005f0094007a0c */ /* 0x000fe20004761270 */
[C---:B--2---:R-:W-:Y:S01]  /*bd10*/  IMAD R13, R80.reuse, 0x2, R5 ;  /* 0x00000002500d7824 */ /* 0x044fe200078e0205 */
[----:B------:R-:W-:Y:S02]  /*bd20*/  LEA R4, P6, R5, R2, 0x1 ;  /* 0x0000000205047211 */ /* 0x000fe400078c08ff */
[----:B------:R-:W-:Y:S01]  /*bd30*/  PRMT R37, R37, 0x7632, R37 ;  /* 0x0000763225257816 */ /* 0x000fe20000000025 */
[----:B------:R-:W-:Y:S01]  /*bd40*/  IMAD R21, R80, 0x2, R13 ;  /* 0x0000000250157824 */ /* 0x000fe200078e020d */
[----:B------:R-:W-:Y:S02]  /*bd50*/  PRMT R41, R41, 0x7632, R41 ;  /* 0x0000763229297816 */ /* 0x000fe40000000029 */
[----:B------:R-:W-:-:S02]  /*bd60*/  LEA.HI.X.SX32 R5, R5, R0, 0x1, P6 ;  /* 0x0000000005057211 */ /* 0x000fc400030f0eff */
        /* <DEDUP_REMOVED lines=10> */
[----:B------:R-:W-:Y:S01]  /*be10*/  LEA.HI.X.SX32 R9, R21, R0, 0x1, P6 ;  /* 0x0000000015097211 */ /* 0x000fe200030f0eff */
[C---:B--2---:R-:W-:Y:S01]  /*be20*/  IMAD R5, R80.reuse, 0x2, R17 ;  /* 0x0000000250057824 */ /* 0x044fe200078e0211 */
[----:B------:R-:W-:Y:S02]  /*be30*/  LEA R16, P6, R17, R2, 0x1 ;  /* 0x0000000211107211 */ /* 0x000fe400078c08ff */
[----:B------:R-:W-:Y:S01]  /*be40*/  PRMT R53, R53, 0x7632, R53 ;  /* 0x0000763235357816 */ /* 0x000fe20000000035 */
[----:B------:R-:W-:Y:S01]  /*be50*/  IMAD R21, R80, 0x2, R5 ;  /* 0x0000000250157824 */ /* 0x000fe200078e0205 */
[----:B------:R-:W-:Y:S02]  /*be60*/  PRMT R61, R61, 0x7632, R61 ;  /* 0x000076323d3d7816 */ /* 0x000fe4000000003d */
[----:B------:R-:W-:Y:S02]  /*be70*/  LEA.HI.X.SX32 R17, R17, R0, 0x1, P6 ;  /* 0x0000000011117211 */ /* 0x000fe400030f0eff */
[----:B------:R-:W-:-:S02]  /*be80*/  LEA R4, P6, R5, R2, 0x1 ;  /* 0x0000000205047211 */ /* 0x000fc400078c08ff */
[----:B------:R-:W-:Y:S01]  /*be90*/  ISETP.LT.AND P5, PT, R145, c[0x0][0x17c], !P0 ;  /* 0x00005f0091007a0c */ /* 0x000fe200047a1270 */
[----:B------:R0:W-:Y:S01]  /*bea0*/  @P1 STG.E.U16 [R12.64], R53 ;  /* 0x000000350c001986 */ /* 0x0001e2000c101506 */
[----:B------:R-:W-:-:S03]  /*beb0*/  LEA.HI.X.SX32 R5, R5, R0, 0x1, P6 ;  /* 0x0000000005057211 */ /* 0x000fc600030f0eff */
[----:B------:R1:W-:Y:S01]  /*bec0*/  @P2 STG.E.U16 [R8.64], R61 ;  /* 0x0000003d08002986 */ /* 0x0003e2000c101506 */
[----:B------:R-:W-:Y:S02]  /*bed0*/  ISETP.LT.AND P4, PT, R142, c[0x0][0x17c], !P0 ;  /* 0x00005f008e007a0c */ /* 0x000fe40004781270 */
[----:B------:R-:W-:Y:S02]  /*bee0*/  PRMT R57, R57, 0x7632, R57 ;  /* 0x0000763239397816 */ /* 0x000fe40000000039 */
[----:B0-----:R-:W-:Y:S01]  /*bef0*/  LEA R12, P6, R21, R2, 0x1 ;  /* 0x00000002150c7211 */ /* 0x001fe200078c08ff */
[----:B-1----:R-:W-:-:S03]  /*bf00*/  IMAD R9, R80, 0x2, R21 ;  /* 0x0000000250097824 */ /* 0x002fc600078e0215 */
[----:B------:R-:W-:Y:S02]  /*bf10*/  LEA.HI.X.SX32 R13, R21, R0, 0x1, P6 ;  /* 0x00000000150d7211 */ /* 0x000fe400030f0eff */
[----:B------:R-:W-:Y:S01]  /*bf20*/  ISETP.LT.AND P3, PT, R144, c[0x0][0x17c], !P0 ;  /* 0x00005f0090007a0c */ /* 0x000fe20004761270 */
[C---:B------:R-:W-:Y:S01]  /*bf30*/  IMAD R21, R80.reuse, 0x2, R9 ;  /* 0x0000000250157824 */ /* 0x040fe200078e0209 */
[----:B------:R-:W-:Y:S01]  /*bf40*/  LEA R8, P6, R9, R2, 0x1 ;  /* 0x0000000209087211 */ /* 0x000fe200078c08ff */
        /* <DEDUP_REMOVED lines=67> */
[----:B0-----:R-:W-:-:S02]  /*c380*/  LEA R16, P6, R21, R2, 0x1 ;  /* 0x0000000215107211 */ /* 0x001fc400078c08ff */
[----:B------:R-:W-:Y:S02]  /*c390*/  ISETP.LT.AND P3, PT, R128, c[0x0][0x17c], !P0 ;  /* 0x00005f0080007a0c */ /* 0x000fe40004761270 */
[----:B------:R-:W-:Y:S01]  /*c3a0*/  LEA.HI.X.SX32 R17, R21, R0, 0x1, P6 ;  /* 0x0000000015117211 */ /* 0x000fe200030f0eff */
[C---:B------:R-:W-:Y:S01]  /*c3b0*/  IMAD R21, R80.reuse, 0x2, R25 ;  /* 0x0000000250157824 */ /* 0x040fe200078e0219 */
[C---:B-1----:R-:W-:Y:S01]  /*c3c0*/  LEA R4, P6, R25.reuse, R2, 0x1 ;  /* 0x0000000219047211 */ /* 0x042fe200078c08ff */
[----:B------:R0:W-:Y:S03]  /*c3d0*/  @P2 STG.E.U16 [R12.64], R54 ;  /* 0x000000360c002986 */ /* 0x0001e6000c101506 */
[----:B------:R-:W-:Y:S01]  /*c3e0*/  LEA.HI.X.SX32 R5, R25, R0, 0x1, P6 ;  /* 0x0000000019057211 */ /* 0x000fe200030f0eff */
[----:B------:R-:W-:Y:S01]  /*c3f0*/  IMAD R25, R80, 0x2, R21 ;  /* 0x0000000250197824 */ /* 0x000fe200078e0215 */
[----:B------:R1:W-:Y:S01]  /*c400*/  @P5 STG.E.U16 [R8.64], R62 ;  /* 0x0000003e08005986 */ /* 0x0003e2000c101506 */
[----:B------:R-:W-:-:S02]  /*c410*/  ISETP.LT.AND P1, PT, R127, c[0x0][0x17c], !P0 ;  /* 0x00005f007f007a0c */ /* 0x000fc40004721270 */
[C---:B0-----:R-:W-:Y:S02]  /*c420*/  LEA R12, P6, R21.reuse, R2, 0x1 ;  /* 0x00000002150c7211 */ /* 0x041fe400078c08ff */
[----:B------:R-:W-:Y:S02]  /*c430*/  ISETP.LT.AND P2, PT, R126, c[0x0][0x17c], !P0 ;  /* 0x00005f007e007a0c */ /* 0x000fe40004741270 */
[----:B------:R-:W-:Y:S01]  /*c440*/  LEA.HI.X.SX32 R13, R21, R0, 0x1, P6 ;  /* 0x00000000150d7211 */ /* 0x000fe200030f0eff */
[----:B------:R-:W-:Y:S01]  /*c450*/  IMAD R21, R80, 0x2, R25 ;  /* 0x0000000250157824 */ /* 0x000fe200078e0219 */
[----:B-1----:R-:W-:Y:S01]  /*c460*/  LEA R8, P6, R25, R2, 0x1 ;  /* 0x0000000219087211 */ /* 0x002fe200078c08ff */
[----:B------:R0:W-:Y:S01]  /*c470*/  @P4 STG.E.U16 [R16.64], R58 ;  /* 0x0000003a10004986 */ /* 0x0001e2000c101506 */
[----:B------:R-:W-:Y:S02]  /*c480*/  ISETP.LT.AND P5, PT, R123, c[0x0][0x17c], !P0 ;  /* 0x00005f007b007a0c */ /* 0x000fe400047a1270 */
[----:B------:R-:W-:Y:S01]  /*c490*/  LEA.HI.X.SX32 R9, R25, R0, 0x1, P6 ;  /* 0x0000000019097211 */ /* 0x000fe200030f0eff */
[----:B------:R1:W-:Y:S01]  /*c4a0*/  @P3 STG.E.U16 [R4.64], R66 ;  /* 0x0000004204003986 */ /* 0x0003e2000c101506 */
[----:B------:R-:W-:-:S02]  /*c4b0*/  PRMT R6, R10, 0x7632, R6 ;  /* 0x000076320a067816 */ /* 0x000fc40000000006 */
[----:B------:R-:W-:Y:S02]  /*c4c0*/  PRMT R34, R34, 0x7632, R34 ;  /* 0x0000763222227816 */ /* 0x000fe40000000022 */
[----:B0-----:R-:W-:Y:S01]  /*c4d0*/  LEA R16, P6, R21, R2, 0x1 ;  /* 0x0000000215107211 */ /* 0x001fe200078c08ff */
[----:B-1----:R-:W-:-:S03]  /*c4e0*/  IMAD R5, R80, 0x2, R21 ;  /* 0x0000000250057824 */ /* 0x002fc600078e0215 */
[----:B------:R-:W-:Y:S01]  /*c4f0*/  LEA.HI.X.SX32 R17, R21, R0, 0x1, P6 ;  /* 0x0000000015117211 */ /* 0x000fe200030f0eff */
[----:B------:R-:W-:Y:S01]  /*c500*/  IMAD R21, R80, 0x2, R5 ;  /* 0x0000000250157824 */ /* 0x000fe200078e0205 */
[C---:B------:R-:W-:Y:S01]  /*c510*/  LEA R4, P6, R5.reuse, R2, 0x1 ;  /* 0x0000000205047211 */ /* 0x040fe200078c08ff */
        /* <DEDUP_REMOVED lines=11> */
[----:B--2---:R-:W-:Y:S01]  /*c5d0*/  IMAD R17, R80, 0x2, R9 ;  /* 0x0000000250117824 */ /* 0x004fe200078e0209 */
[C---:B------:R-:W-:Y:S02]  /*c5e0*/  LEA R8, P6, R9.reuse, R2, 0x1 ;  /* 0x0000000209087211 */ /* 0x040fe400078c08ff */
[----:B------:R-:W-:Y:S01]  /*c5f0*/  PRMT R18, R18, 0x7632, R18 ;  /* 0x0000763212127816 */ /* 0x000fe20000000012 */
[----:B------:R-:W-:Y:S01]  /*c600*/  IMAD R21, R80, 0x2, R17 ;  /* 0x0000000250157824 */ /* 0x000fe200078e0211 */
[----:B------:R-:W-:Y:S02]  /*c610*/  PRMT R6, R26, 0x7632, R6 ;  /* 0x000076321a067816 */ /* 0x000fe40000000006 */
[----:B------:R-:W-:-:S02]  /*c620*/  LEA.HI.X.SX32 R9, R9, R0, 0x1, P6 ;  /* 0x0000000009097211 */ /* 0x000fc400030f0eff */
        /* <DEDUP_REMOVED lines=47> */
[----:B--2---:R-:W-:Y:S01]  /*c920*/  IMAD R5, R80, 0x2, R17 ;  /* 0x0000000250057824 */ /* 0x004fe200078e0211 */
[C---:B------:R-:W-:Y:S02]  /*c930*/  LEA R16, P6, R17.reuse, R2, 0x1 ;  /* 0x0000000211107211 */ /* 0x040fe400078c08ff */
        /* <DEDUP_REMOVED lines=93> */
[----:B------:R-:W-:-:S02]  /*cf10*/  PRMT R6, R11, 0x7632, R6 ;  /* 0x000076320b067816 */ /* 0x000fc40000000006 */
[----:B0-----:R-:W-:Y:S01]  /*cf20*/  LEA R12, P6, R21, R2, 0x1 ;  /* 0x00000002150c7211 */ /* 0x001fe200078c08ff */
[----:B------:R-:W-:Y:S01]  /*cf30*/  IMAD R11, R80, 0x2, R25 ;  /* 0x00000002500b7824 */ /* 0x000fe200078e0219 */
[----:B------:R-:W-:Y:S02]  /*cf40*/  ISETP.LT.AND P5, PT, R75, c[0x0][0x17c], !P0 ;  /* 0x00005f004b007a0c */ /* 0x000fe400047a1270 */
[----:B------:R-:W-:Y:S02]  /*cf50*/  LEA.HI.X.SX32 R13, R21, R0, 0x1, P6 ;  /* 0x00000000150d7211 */ /* 0x000fe400030f0eff */
[C---:B-1----:R-:W-:Y:S02]  /*cf60*/  LEA R8, P6, R25.reuse, R2, 0x1 ;  /* 0x0000000219087211 */ /* 0x042fe400078c08ff */
[----:B------:R-:W-:Y:S01]  /*cf70*/  ISETP.LT.AND P4, PT, R74, c[0x0][0x17c], !P0 ;  /* 0x00005f004a007a0c */ /* 0x000fe20004781270 */
[----:B------:R-:W-:Y:S01]  /*cf80*/  @P1 STG.E.U16 [R16.64], R59 ;  /* 0x0000003b10001986 */ /* 0x000fe2000c101506 */
[----:B------:R-:W-:-:S02]  /*cf90*/  LEA.HI.X.SX32 R9, R25, R0, 0x1, P6 ;  /* 0x0000000019097211 */ /* 0x000fc400030f0eff */
[----:B------:R-:W-:Y:S01]  /*cfa0*/  LEA R10, P6, R11, R2, 0x1 ;  /* 0x000000020b0a7211 */ /* 0x000fe200078c08ff */
[----:B------:R0:W-:Y:S01]  /*cfb0*/  @P2 STG.E.U16 [R4.64], R67 ;  /* 0x0000004304002986 */ /* 0x0001e2000c101506 */
[----:B------:R-:W-:Y:S02]  /*cfc0*/  ISETP.LT.AND P3, PT, R71, c[0x0][0x17c], !P0 ;  /* 0x00005f0047007a0c */ /* 0x000fe40004761270 */
[----:B------:R-:W-:Y:S02]  /*cfd0*/  PRMT R35, R35, 0x7632, R35 ;  /* 0x0000763223237816 */ /* 0x000fe40000000023 */
[----:B------:R-:W-:Y:S01]  /*cfe0*/  ISETP.LT.AND P1, PT, R73, c[0x0][0x17c], !P0 ;  /* 0x00005f0049007a0c */ /* 0x000fe20004721270 */
[----:B0-----:R-:W-:Y:S01]  /*cff0*/  IMAD R5, R80, 0x2, R11 ;  /* 0x0000000250057824 */ /* 0x001fe200078e020b */
[----:B------:R-:W-:-:S03]  /*d000*/  LEA.HI.X.SX32 R11, R11, R0, 0x1, P6 ;  /* 0x000000000b0b7211 */ /* 0x000fc600030f0eff */
[----:B------:R-:W-:Y:S01]  /*d010*/  IMAD R17, R80, 0x2, R5 ;  /* 0x0000000250117824 */ /* 0x000fe200078e0205 */
[C---:B------:R-:W-:Y:S01]  /*d020*/  LEA R4, P6, R5.reuse, R2, 0x1 ;  /* 0x0000000205047211 */ /* 0x040fe200078c08ff */
[----:B------:R0:W-:Y:S03]  /*d030*/  @P5 STG.E.U16 [R12.64], R6 ;  /* 0x000000060c005986 */ /* 0x0001e6000c101506 */
[----:B------:R-:W-:Y:S01]  /*d040*/  LEA.HI.X.SX32 R5, R5, R0, 0x1, P6 ;  /* 0x0000000005057211 */ /* 0x000fe200030f0eff */
[----:B------:R1:W-:Y:S01]  /*d050*/  @P4 STG.E.U16 [R8.64], R35 ;  /* 0x0000002308004986 */ /* 0x0003e2000c101506 */
[----:B------:R-:W-:Y:S02]  /*d060*/  PRMT R31, R31, 0x7632, R31 ;  /* 0x000076321f1f7816 */ /* 0x000fe4000000001f */
[----:B------:R-:W-:Y:S02]  /*d070*/  ISETP.LT.AND P2, PT, R70, c[0x0][0x17c], !P0 ;  /* 0x00005f0046007a0c */ /* 0x000fe40004741270 */
[----:B------:R-:W-:Y:S01]  /*d080*/  PRMT R19, R19, 0x7632, R19 ;  /* 0x0000763213137816 */ /* 0x000fe20000000013 */
[C---:B0-----:R-:W-:Y:S01]  /*d090*/  IMAD R13, R80.reuse, 0x2, R17 ;  /* 0x00000002500d7824 */ /* 0x041fe200078e0211 */
[C---:B-1----:R-:W-:Y:S01]  /*d0a0*/  LEA R8, P6, R17.reuse, R2, 0x1 ;  /* 0x0000000211087211 */ /* 0x042fe200078c08ff */
[----:B------:R-:W-:Y:S03]  /*d0b0*/  @P3 STG.E.U16 [R10.64], R31 ;  /* 0x0000001f0a003986 */ /* 0x000fe6000c101506 */
[----:B------:R-:W-:Y:S01]  /*d0c0*/  LEA.HI.X.SX32 R9, R17, R0, 0x1, P6 ;  /* 0x0000000011097211 */ /* 0x000fe200030f0eff */
[----:B------:R-:W-:Y:S01]  /*d0d0*/  IMAD R17, R80, 0x2, R13 ;  /* 0x0000000250117824 */ /* 0x000fe200078e020d */
[----:B------:R-:W-:Y:S01]  /*d0e0*/  ISETP.LT.AND P5, PT, R72, c[0x0][0x17c], !P0 ;  /* 0x00005f0048007a0c */ /* 0x000fe200047a1270 */
[----:B------:R0:W-:Y:S01]  /*d0f0*/  @P1 STG.E.U16 [R4.64], R19 ;  /* 0x0000001304001986 */ /* 0x0001e2000c101506 */
[----:B------:R-:W-:-:S02]  /*d100*/  LEA R12, P6, R13, R2, 0x1 ;  /* 0x000000020d0c7211 */ /* 0x000fc400078c08ff */
[----:B------:R-:W-:Y:S02]  /*d110*/  PRMT R27, R27, 0x7632, R27 ;  /* 0x000076321b1b7816 */ /* 0x000fe4000000001b */
[----:B------:R-:W-:Y:S01]  /*d120*/  PRMT R16, R7, 0x7632, R16 ;  /* 0x0000763207107816 */ /* 0x000fe20000000010 */
[----:B0-----:R-:W-:Y:S01]  /*d130*/  IMAD R5, R80, 0x2, R17 ;  /* 0x0000000250057824 */ /* 0x001fe200078e0211 */
[----:B------:R-:W-:-:S03]  /*d140*/  PRMT R6, R23, 0x7632, R6 ;  /* 0x0000763217067816 */ /* 0x000fc60000000006 */
[----:B------:R-:W-:Y:S01]  /*d150*/  IMAD R7, R80, 0x2, R5 ;  /* 0x0000000250077824 */ /* 0x000fe200078e0205 */
[----:B------:R-:W-:Y:S01]  /*d160*/  LEA.HI.X.SX32 R13, R13, R0, 0x1, P6 ;  /* 0x000000000d0d7211 */ /* 0x000fe200030f0eff */
[----:B------:R0:W-:Y:S01]  /*d170*/  @P2 STG.E.U16 [R8.64], R27 ;  /* 0x0000001b08002986 */ /* 0x0001e2000c101506 */
[C---:B------:R-:W-:Y:S02]  /*d180*/  LEA R10, P6, R17.reuse, R2, 0x1 ;  /* 0x00000002110a7211 */ /* 0x040fe400078c08ff */
[----:B------:R-:W-:Y:S01]  /*d190*/  ISETP.LT.AND P4, PT, R68, c[0x0][0x17c], !P0 ;  /* 0x00005f0044007a0c */ /* 0x000fe20004781270 */
[----:B------:R1:W-:Y:S01]  /*d1a0*/  @P5 STG.E.U16 [R12.64], R6 ;  /* 0x000000060c005986 */ /* 0x0003e2000c101506 */
[----:B------:R-:W-:Y:S02]  /*d1b0*/  LEA.HI.X.SX32 R11, R17, R0, 0x1, P6 ;  /* 0x00000000110b7211 */ /* 0x000fe400030f0eff */
[----:B------:R-:W-:Y:S01]  /*d1c0*/  ISETP.LT.AND P3, PT, R69, c[0x0][0x17c], !P0 ;  /* 0x00005f0045007a0c */ /* 0x000fe20004761270 */
[----:B0-----:R-:W-:Y:S01]  /*d1d0*/  IMAD R9, R80, 0x2, R7 ;  /* 0x0000000250097824 */ /* 0x001fe200078e0207 */
[----:B------:R-:W-:-:S02]  /*d1e0*/  LEA R4, P6, R5, R2, 0x1 ;  /* 0x0000000205047211 */ /* 0x000fc400078c08ff */
[----:B------:R-:W-:Y:S01]  /*d1f0*/  ISETP.LT.AND P1, PT, R99, c[0x0][0x17c], !P0 ;  /* 0x00005f0063007a0c */ /* 0x000fe20004721270 */
[C---:B-1----:R-:W-:Y:S01]  /*d200*/  IMAD R13, R80.reuse, 0x2, R9 ;  /* 0x00000002500d7824 */ /* 0x042fe200078e0209 */
[----:B------:R-:W-:Y:S02]  /*d210*/  PRMT R14, R15, 0x7632, R14 ;  /* 0x000076320f0e7816 */ /* 0x000fe4000000000e */
[----:B------:R-:W-:Y:S01]  /*d220*/  LEA.HI.X.SX32 R5, R5, R0, 0x1, P6 ;  /* 0x0000000005057211 */ /* 0x000fe200030f0eff */
[C---:B------:R-:W-:Y:S01]  /*d230*/  IMAD R15, R80.reuse, 0x2, R13 ;  /* 0x00000002500f7824 */ /* 0x040fe200078e020d */
[----:B------:R-:W-:Y:S02]  /*d240*/  LEA R6, P6, R7, R2, 0x1 ;  /* 0x0000000207067211 */ /* 0x000fe400078c08ff */
[----:B------:R-:W-:Y:S01]  /*d250*/  PRMT R47, R47, 0x7632, R47 ;  /* 0x000076322f2f7816 */ /* 0x000fe2000000002f */
[----:B------:R-:W-:Y:S01]  /*d260*/  IMAD R17, R80, 0x2, R15 ;  /* 0x0000000250117824 */ /* 0x000fe200078e020f */
[----:B------:R-:W-:-:S02]  /*d270*/  LEA.HI.X.SX32 R7, R7, R0, 0x1, P6 ;  /* 0x0000000007077211 */ /* 0x000fc400030f0eff */
[----:B------:R-:W-:Y:S01]  /*d280*/  ISETP.LT.AND P2, PT, R98, c[0x0][0x17c], !P0 ;  /* 0x00005f0062007a0c */ /* 0x000fe20004741270 */
[----:B------:R-:W-:Y:S01]  /*d290*/  @P4 STG.E.U16 [R10.64], R14 ;  /* 0x0000000e0a004986 */ /* 0x000fe2000c101506 */
[C---:B------:R-:W-:Y:S01]  /*d2a0*/  IMAD R19, R80.reuse, 0x2, R17 ;  /* 0x0000000250137824 */ /* 0x040fe200078e0211 */
[----:B------:R-:W-:Y:S02]  /*d2b0*/  LEA R8, P6, R9, R2, 0x1 ;  /* 0x0000000209087211 */ /* 0x000fe400078c08ff */
[----:B------:R0:W-:Y:S01]  /*d2c0*/  @P3 STG.E.U16 [R4.64], R16 ;  /* 0x0000001004003986 */ /* 0x0001e2000c101506 */
[----:B------:R-:W-:-:S03]  /*d2d0*/  IMAD R21, R80, 0x2, R19 ;  /* 0x0000000250157824 */ /* 0x000fc600078e0213 */
[----:B------:R1:W-:Y:S01]  /*d2e0*/  @P1 STG.E.U16 [R6.64], R47 ;  /* 0x0000002f06001986 */ /* 0x0003e2000c101506 */
[----:B------:R-:W-:Y:S02]  /*d2f0*/  PRMT R39, R39, 0x7632, R39 ;  /* 0x0000763227277816 */ /* 0x000fe40000000027 */
[----:B------:R-:W-:Y:S02]  /*d300*/  LEA.HI.X.SX32 R9, R9, R0, 0x1, P6 ;  /* 0x0000000009097211 */ /* 0x000fe400030f0eff */
[----:B0-----:R-:W-:Y:S01]  /*d310*/  LEA R4, P1, R13, R2, 0x1 ;  /* 0x000000020d047211 */ /* 0x001fe200078208ff */
[----:B------:R-:W-:-:S03]  /*d320*/  IMAD R23, R80, 0x2, R21 ;  /* 0x0000000250177824 */ /* 0x000fc600078e0215 */
[----:B------:R-:W-:Y:S02]  /*d330*/  LEA.HI.X.SX32 R5, R13, R0, 0x1, P1 ;  /* 0x000000000d057211 */ /* 0x000fe400008f0eff */
[-C--:B------:R-:W-:Y:S01]  /*d340*/  LEA R12, P1, R17, R2.reuse, 0x1 ;  /* 0x00000002110c7211 */ /* 0x080fe200078208ff */
[----:B------:R0:W-:Y:S01]  /*d350*/  @P2 STG.E.U16 [R8.64], R39 ;  /* 0x0000002708002986 */ /* 0x0001e2000c101506 */
[----:B------:R-:W-:Y:S02]  /*d360*/  LEA R10, P2, R15, R2, 0x1 ;  /* 0x000000020f0a7211 */ /* 0x000fe400078408ff */
[----:B------:R-:W-:Y:S02]  /*d370*/  LEA.HI.X.SX32 R13, R17, R0, 0x1, P1 ;  /* 0x00000000110d7211 */ /* 0x000fe400008f0eff */
[----:B-1----:R-:W-:Y:S02]  /*d380*/  LEA R6, P1, R23, R2, 0x1 ;  /* 0x0000000217067211 */ /* 0x002fe400078208ff */
[----:B------:R-:W-:-:S02]  /*d390*/  ISETP.LT.AND P5, PT, R96, c[0x0][0x17c], !P0 ;  /* 0x00005f0060007a0c */ /* 0x000fc400047a1270 */
[----:B------:R-:W-:Y:S02]  /*d3a0*/  ISETP.LT.AND P4, PT, R95, c[0x0][0x17c], !P0 ;  /* 0x00005f005f007a0c */ /* 0x000fe40004781270 */
[----:B------:R-:W-:Y:S02]  /*d3b0*/  ISETP.LT.AND P3, PT, R97, c[0x0][0x17c], !P0 ;  /* 0x00005f0061007a0c */ /* 0x000fe40004761270 */
[----:B------:R-:W-:Y:S02]  /*d3c0*/  LEA.HI.X.SX32 R11, R15, R0, 0x1, P2 ;  /* 0x000000000f0b7211 */ /* 0x000fe400010f0eff */
[----:B------:R-:W-:Y:S02]  /*d3d0*/  LEA R14, P6, R19, R2, 0x1 ;  /* 0x00000002130e7211 */ /* 0x000fe400078c08ff */
[----:B------:R-:W-:Y:S02]  /*d3e0*/  ISETP.LT.AND P2, PT, R94, c[0x0][0x17c], !P0 ;  /* 0x00005f005e007a0c */ /* 0x000fe40004741270 */
[----:B------:R-:W-:-:S02]  /*d3f0*/  LEA.HI.X.SX32 R7, R23, R0, 0x1, P1 ;  /* 0x0000000017077211 */ /* 0x000fc400008f0eff */
[----:B------:R-:W-:Y:S02]  /*d400*/  ISETP.LT.AND P1, PT, R3, c[0x0][0x17c], !P0 ;  /* 0x00005f0003007a0c */ /* 0x000fe40004721270 */
[----:B------:R-:W-:Y:S02]  /*d410*/  ISETP.LT.AND P0, PT, R187, c[0x0][0x17c], !P0 ;  /* 0x00005f00bb007a0c */ /* 0x000fe40004701270 */
[----:B------:R-:W-:Y:S02]  /*d420*/  LEA.HI.X.SX32 R15, R19, R0, 0x1, P6 ;  /* 0x00000000130f7211 */ /* 0x000fe400030f0eff */
[----:B------:R-:W-:Y:S02]  /*d430*/  LEA R2, P6, R21, R2, 0x1 ;  /* 0x0000000215027211 */ /* 0x000fe400078c08ff */
[----:B------:R-:W-:Y:S02]  /*d440*/  PRMT R43, R43, 0x7632, R43 ;  /* 0x000076322b2b7816 */ /* 0x000fe4000000002b */
[----:B------:R-:W-:-:S02]  /*d450*/  PRMT R51, R51, 0x7632, R51 ;  /* 0x0000763233337816 */ /* 0x000fc40000000033 */
[----:B------:R-:W-:Y:S02]  /*d460*/  PRMT R55, R55, 0x7632, R55 ;  /* 0x0000763237377816 */ /* 0x000fe40000000037 */
[----:B------:R-:W-:Y:S01]  /*d470*/  PRMT R63, R63, 0x7632, R63 ;  /* 0x000076323f3f7816 */ /* 0x000fe2000000003f */
[----:B------:R0:W-:Y:S01]  /*d480*/  @P5 STG.E.U16 [R4.64], R43 ;  /* 0x0000002b04005986 */ /* 0x0001e2000c101506 */
[----:B------:R-:W-:Y:S02]  /*d490*/  LEA.HI.X.SX32 R3, R21, R0, 0x1, P6 ;  /* 0x0000000015037211 */ /* 0x000fe400030f0eff */
[----:B------:R-:W-:Y:S01]  /*d4a0*/  PRMT R59, R59, 0x7632, R59 ;  /* 0x000076323b3b7816 */ /* 0x000fe2000000003b */
[----:B------:R0:W-:Y:S04]  /*d4b0*/  @P4 STG.E.U16 [R10.64], R51 ;  /* 0x000000330a004986 */ /* 0x0001e8000c101506 */
[----:B------:R0:W-:Y:S04]  /*d4c0*/  @P3 STG.E.U16 [R12.64], R55 ;  /* 0x000000370c003986 */ /* 0x0001e8000c101506 */
[----:B------:R0:W-:Y:S04]  /*d4d0*/  @P2 STG.E.U16 [R14.64], R63 ;  /* 0x0000003f0e002986 */ /* 0x0001e8000c101506 */
[----:B------:R0:W-:Y:S01]  /*d4e0*/  @P1 STG.E.U16 [R2.64], R59 ;  /* 0x0000003b02001986 */ /* 0x0001e2000c101506 */
[----:B------:R-:W-:Y:S05]  /*d4f0*/  @!P0 EXIT ;  /* 0x000000000000894d */ /* 0x000fea0003800000 */
[----:B0-----:R-:W-:-:S05]  /*d500*/  PRMT R3, R67, 0x7632, R3 ;  /* 0x0000763243037816 */ /* 0x001fca0000000003 */
[----:B------:R-:W-:Y:S01]  /*d510*/  STG.E.U16 [R6.64], R3 ;  /* 0x0000000306007986 */ /* 0x000fe2000c101506 */
[----:B------:R-:W-:Y:S05]  /*d520*/  EXIT ;  /* 0x000000000000794d */ /* 0x000fea0003800000 */
.L_x_3:
[----:B------:R-:W-:-:S00]  /*d530*/  BRA `(.L_x_3) ;  /* 0xfffffff000007947 */ /* 0x000fc0000383ffff */
[----:B------:R-:W-:-:S00]  /*d540*/  NOP ;  /* 0x0000000000007918 */ /* 0x000fc00000000000 */
        /* <DEDUP_REMOVED lines=11> */
.L_x_4:


//--------------------- .nv.shared.matmul_kernel  --------------------------
	.section	.nv.shared.matmul_kernel,"aw",@nobits
	.sectionflags	@""
	.align	16
